// auto-generated by cutlass_sweep.gemm — config: {"arch": "sm_100", "cluster_m": 1, "cluster_n": 2, "dtype": "fp16", "dtype_b": "fp16", "layout": "nt", "stages": 0, "tile_k": 64, "tile_m": 128, "tile_n": 128}
#include "cutlass/cutlass.h"
#include "cutlass/gemm/collective/collective_builder.hpp"
#include "cutlass/gemm/device/gemm_universal_adapter.h"
#include "cutlass/gemm/kernel/gemm_universal.hpp"
#include "cutlass/epilogue/collective/collective_builder.hpp"

using ElemA = cutlass::half_t;
using ElemB = cutlass::half_t;
using ElemCD = cutlass::half_t;
using Acc  = float;
using TileShape    = cute::Shape<cute::_128, cute::_128, cute::_64>;
using ClusterShape = cute::Shape<cute::_1, cute::_2, cute::_1>;

using CollectiveEpilogue = typename cutlass::epilogue::collective::CollectiveBuilder<
    cutlass::arch::Sm100, cutlass::arch::OpClassTensorOp,
    TileShape, ClusterShape,
    cutlass::epilogue::collective::EpilogueTileAuto,
    Acc, Acc,
    ElemCD, cutlass::layout::RowMajor, 128 / cutlass::sizeof_bits<ElemCD>::value,
    ElemCD, cutlass::layout::RowMajor, 128 / cutlass::sizeof_bits<ElemCD>::value,
    cutlass::epilogue::collective::EpilogueScheduleAuto
  >::CollectiveOp;

using CollectiveMainloop = typename cutlass::gemm::collective::CollectiveBuilder<
    cutlass::arch::Sm100, cutlass::arch::OpClassTensorOp,
    ElemA, cutlass::layout::RowMajor, 128 / cutlass::sizeof_bits<ElemA>::value,
    ElemB, cutlass::layout::ColumnMajor, 128 / cutlass::sizeof_bits<ElemB>::value,
    Acc,
    TileShape, ClusterShape,
    cutlass::gemm::collective::StageCountAutoCarveout<static_cast<int>(sizeof(typename CollectiveEpilogue::SharedStorage))>,
    cutlass::gemm::collective::KernelScheduleAuto
  >::CollectiveOp;

using GemmKernel = cutlass::gemm::kernel::GemmUniversal<
    cute::Shape<int,int,int,int>,
    CollectiveMainloop,
    CollectiveEpilogue
>;
using Gemm = cutlass::gemm::device::GemmUniversalAdapter<GemmKernel>;

// Force the device kernel symbol into the cubin without needing a host main.
auto* _anchor = &cutlass::device_kernel<GemmKernel>;


// ===== COMPILED SASS (sm_100a) =====

	.target	sm_100a

	.elftype	@"ET_EXEC"


//--------------------- .note.nv.tkinfo           --------------------------
	.section	.note.nv.tkinfo,"",@"SHT_NOTE"
	.sectionflags	@"SHF_NOTE_NV_TKINFO"
	.tkinfo
        /*0018*/ 	.word	0x00000002
        /*0030*/ 	.string	""
        /*0030*/ 	.string	"ptxas"
        /*0030*/ 	.string	"Cuda compilation tools, release 13.0, V13.0.88"
        /*0030*/ 	.string	"Build cuda_13.0.r13.0/compiler.36424714_0"
        /*0030*/ 	.string	"-arch sm_100a -m 64 "



//--------------------- .note.nv.cuinfo           --------------------------
	.section	.note.nv.cuinfo,"",@"SHT_NOTE"
	.sectionflags	@"SHF_NOTE_NV_CUINFO"
        /*0018*/ 	.short	0x0002
        /*001a*/ 	.short	0x0064
        /*001c*/ 	.short	0x0082
	.zero		2


//--------------------- .nv.info                  --------------------------
	.section	.nv.info,"",@"SHT_CUDA_INFO"
	.align	4


	//----- nvinfo : EIATTR_REGCOUNT
	.align		4
        /*0000*/ 	.byte	0x04, 0x2f
        /*0002*/ 	.short	(.L_19 - .L_18)
	.align		4
.L_18:
        /*0004*/ 	.word	index@(_ZN7cutlass13device_kernelINS_4gemm6kernel13GemmUniversalIN4cute5tupleIJiiiiEEENS1_10collective13CollectiveMmaINS1_35MainloopSm100TmaUmmaWarpSpecializedILi6ELi2ELi4ENS5_IJNS4_1CILi1EEENSA_ILi2EEESB_EEEEENS5_IJNSA_ILi128EEESF_NSA_ILi64EEEEEENS_6half_tENS5_IJlSB_lEEESI_SJ_NS4_8TiledMMAINS4_8MMA_AtomIJNS4_20SM100_MMA_F16BF16_SSISI_SI_fLi128ELi128ELNS4_4UMMA5MajorE0ELSO_0ELNSN_7ScaleInE0ELSP_0EEEEEENS4_6LayoutINS5_IJSB_SB_SB_EEENS5_IJNSA_ILi0EEESU_SU_EEEEENS5_IJNS4_10UnderscoreESX_SX_EEEEENS4_23SM90_TMA_LOAD_MULTICASTENS4_14ComposedLayoutINS4_7SwizzleILi3ELi4ELi3EEENS4_18smem_ptr_flag_bitsILi16EEENSS_INS5_IJNSA_ILi8EEESG_EEENS5_IJSG_SB_EEEEEEEvNS4_8identityENS4_13SM90_TMA_LOADES1A_vS1B_EENS_8epilogue10collective18CollectiveEpilogueINS1E_23Sm100TmaWarpSpecializedILi4ELi2ELi32ELb1ELb0EEEJSH_NS5_IJNSS_ISF_SB_EENSS_INSA_ILi32EEESB_EEEEESI_SJ_SI_SJ_NS1E_6fusion15FusionCallbacksIS1I_NS1N_17LinearCombinationISI_fSI_fLNS_15FloatRoundStyleE2EEESH_S1M_JEEENS4_5SM1004TMEM4LOAD26SM100_TMEM_LOAD_32dp32b32xES1C_NS11_INS12_ILi2ELi4ELi3EEES15_NSS_INS5_IJS16_S1K_EEENS5_IJS1K_SB_EEEEEEENS4_39AutoVectorizingCopyWithAssumedAlignmentILi128EEENS4_14SM90_TMA_STOREES21_S23_S23_EEEvvEEEEvNT_6ParamsE)
        /*0008*/ 	.word	0x00000076


	//----- nvinfo : EIATTR_FRAME_SIZE
	.align		4
.L_19:
        /*000c*/ 	.byte	0x04, 0x11
        /*000e*/ 	.short	(.L_21 - .L_20)
	.align		4
.L_20:
        /*0010*/ 	.word	index@($__internal_2_$__cuda_sm10x_tcgen05_guardrail_trap_unallocated_columns_being_dealloced)
        /*0014*/ 	.word	0x00000000


	//----- nvinfo : EIATTR_FRAME_SIZE
	.align		4
.L_21:
        /*0018*/ 	.byte	0x04, 0x11
        /*001a*/ 	.short	(.L_23 - .L_22)
	.align		4
.L_22:
        /*001c*/ 	.word	index@($__internal_1_$__cuda_sm10x_tcgen05_guardrail_trap_phase_invalid_during_alloc)
        /*0020*/ 	.word	0x00000000


	//----- nvinfo : EIATTR_FRAME_SIZE
	.align		4
.L_23:
        /*0024*/ 	.byte	0x04, 0x11
        /*0026*/ 	.short	(.L_25 - .L_24)
	.align		4
.L_24:
        /*0028*/ 	.word	index@($__internal_0_$__cuda_sm10x_tcgen05_guardrail_trap_col_being_dealloced_not_returned_by_alloc)
        /*002c*/ 	.word	0x00000000


	//----- nvinfo : EIATTR_FRAME_SIZE
	.align		4
.L_25:
        /*0030*/ 	.byte	0x04, 0x11
        /*0032*/ 	.short	(.L_27 - .L_26)
	.align		4
.L_26:
        /*0034*/ 	.word	index@(_ZN7cutlass13device_kernelINS_4gemm6kernel13GemmUniversalIN4cute5tupleIJiiiiEEENS1_10collective13CollectiveMmaINS1_35MainloopSm100TmaUmmaWarpSpecializedILi6ELi2ELi4ENS5_IJNS4_1CILi1EEENSA_ILi2EEESB_EEEEENS5_IJNSA_ILi128EEESF_NSA_ILi64EEEEEENS_6half_tENS5_IJlSB_lEEESI_SJ_NS4_8TiledMMAINS4_8MMA_AtomIJNS4_20SM100_MMA_F16BF16_SSISI_SI_fLi128ELi128ELNS4_4UMMA5MajorE0ELSO_0ELNSN_7ScaleInE0ELSP_0EEEEEENS4_6LayoutINS5_IJSB_SB_SB_EEENS5_IJNSA_ILi0EEESU_SU_EEEEENS5_IJNS4_10UnderscoreESX_SX_EEEEENS4_23SM90_TMA_LOAD_MULTICASTENS4_14ComposedLayoutINS4_7SwizzleILi3ELi4ELi3EEENS4_18smem_ptr_flag_bitsILi16EEENSS_INS5_IJNSA_ILi8EEESG_EEENS5_IJSG_SB_EEEEEEEvNS4_8identityENS4_13SM90_TMA_LOADES1A_vS1B_EENS_8epilogue10collective18CollectiveEpilogueINS1E_23Sm100TmaWarpSpecializedILi4ELi2ELi32ELb1ELb0EEEJSH_NS5_IJNSS_ISF_SB_EENSS_INSA_ILi32EEESB_EEEEESI_SJ_SI_SJ_NS1E_6fusion15FusionCallbacksIS1I_NS1N_17LinearCombinationISI_fSI_fLNS_15FloatRoundStyleE2EEESH_S1M_JEEENS4_5SM1004TMEM4LOAD26SM100_TMEM_LOAD_32dp32b32xES1C_NS11_INS12_ILi2ELi4ELi3EEES15_NSS_INS5_IJS16_S1K_EEENS5_IJS1K_SB_EEEEEEENS4_39AutoVectorizingCopyWithAssumedAlignmentILi128EEENS4_14SM90_TMA_STOREES21_S23_S23_EEEvvEEEEvNT_6ParamsE)
        /*0038*/ 	.word	0x00000000


	//----- nvinfo : EIATTR_MIN_STACK_SIZE
	.align		4
.L_27:
        /*003c*/ 	.byte	0x04, 0x12
        /*003e*/ 	.short	(.L_29 - .L_28)
	.align		4
.L_28:
        /*0040*/ 	.word	index@(_ZN7cutlass13device_kernelINS_4gemm6kernel13GemmUniversalIN4cute5tupleIJiiiiEEENS1_10collective13CollectiveMmaINS1_35MainloopSm100TmaUmmaWarpSpecializedILi6ELi2ELi4ENS5_IJNS4_1CILi1EEENSA_ILi2EEESB_EEEEENS5_IJNSA_ILi128EEESF_NSA_ILi64EEEEEENS_6half_tENS5_IJlSB_lEEESI_SJ_NS4_8TiledMMAINS4_8MMA_AtomIJNS4_20SM100_MMA_F16BF16_SSISI_SI_fLi128ELi128ELNS4_4UMMA5MajorE0ELSO_0ELNSN_7ScaleInE0ELSP_0EEEEEENS4_6LayoutINS5_IJSB_SB_SB_EEENS5_IJNSA_ILi0EEESU_SU_EEEEENS5_IJNS4_10UnderscoreESX_SX_EEEEENS4_23SM90_TMA_LOAD_MULTICASTENS4_14ComposedLayoutINS4_7SwizzleILi3ELi4ELi3EEENS4_18smem_ptr_flag_bitsILi16EEENSS_INS5_IJNSA_ILi8EEESG_EEENS5_IJSG_SB_EEEEEEEvNS4_8identityENS4_13SM90_TMA_LOADES1A_vS1B_EENS_8epilogue10collective18CollectiveEpilogueINS1E_23Sm100TmaWarpSpecializedILi4ELi2ELi32ELb1ELb0EEEJSH_NS5_IJNSS_ISF_SB_EENSS_INSA_ILi32EEESB_EEEEESI_SJ_SI_SJ_NS1E_6fusion15FusionCallbacksIS1I_NS1N_17LinearCombinationISI_fSI_fLNS_15FloatRoundStyleE2EEESH_S1M_JEEENS4_5SM1004TMEM4LOAD26SM100_TMEM_LOAD_32dp32b32xES1C_NS11_INS12_ILi2ELi4ELi3EEES15_NSS_INS5_IJS16_S1K_EEENS5_IJS1K_SB_EEEEEEENS4_39AutoVectorizingCopyWithAssumedAlignmentILi128EEENS4_14SM90_TMA_STOREES21_S23_S23_EEEvvEEEEvNT_6ParamsE)
        /*0044*/ 	.word	0x00000000
.L_29:


//--------------------- .nv.compat                --------------------------
	.section	.nv.compat,"",@"SHT_CUDA_COMPAT_INFO"
	.align	4
        /*0000*/ 	.byte	0x02, 0x09, 0x01, 0x00, 0x02, 0x02, 0x02, 0x00, 0x02, 0x05, 0x05, 0x00, 0x03, 0x07, 0x01, 0x01
        /*0010*/ 	.byte	0x02, 0x03, 0x01, 0x00, 0x02, 0x06, 0x01, 0x00, 0x04, 0x0b, 0x08, 0x00, 0x09, 0x00, 0x00, 0x00
        /*0020*/ 	.byte	0x00, 0x00, 0x00, 0x00


//--------------------- .nv.info._ZN7cutlass13device_kernelINS_4gemm6kernel13GemmUniversalIN4cute5tupleIJiiiiEEENS1_10collective13CollectiveMmaINS1_35MainloopSm100TmaUmmaWarpSpecializedILi6ELi2ELi4ENS5_IJNS4_1CILi1EEENSA_ILi2EEESB_EEEEENS5_IJNSA_ILi128EEESF_NSA_ILi64EEEEEENS_6half_tENS5_IJlSB_lEEESI_SJ_NS4_8TiledMMAINS4_8MMA_AtomIJNS4_20SM100_MMA_F16BF16_SSISI_SI_fLi128ELi128ELNS4_4UMMA5MajorE0ELSO_0ELNSN_7ScaleInE0ELSP_0EEEEEENS4_6LayoutINS5_IJSB_SB_SB_EEENS5_IJNSA_ILi0EEESU_SU_EEEEENS5_IJNS4_10UnderscoreESX_SX_EEEEENS4_23SM90_TMA_LOAD_MULTICASTENS4_14ComposedLayoutINS4_7SwizzleILi3ELi4ELi3EEENS4_18smem_ptr_flag_bitsILi16EEENSS_INS5_IJNSA_ILi8EEESG_EEENS5_IJSG_SB_EEEEEEEvNS4_8identityENS4_13SM90_TMA_LOADES1A_vS1B_EENS_8epilogue10collective18CollectiveEpilogueINS1E_23Sm100TmaWarpSpecializedILi4ELi2ELi32ELb1ELb0EEEJSH_NS5_IJNSS_ISF_SB_EENSS_INSA_ILi32EEESB_EEEEESI_SJ_SI_SJ_NS1E_6fusion15FusionCallbacksIS1I_NS1N_17LinearCombinationISI_fSI_fLNS_15FloatRoundStyleE2EEESH_S1M_JEEENS4_5SM1004TMEM4LOAD26SM100_TMEM_LOAD_32dp32b32xES1C_NS11_INS12_ILi2ELi4ELi3EEES15_NSS_INS5_IJS16_S1K_EEENS5_IJS1K_SB_EEEEEEENS4_39AutoVectorizingCopyWithAssumedAlignmentILi128EEENS4_14SM90_TMA_STOREES21_S23_S23_EEEvvEEEEvNT_6ParamsE --------------------------
	.section	.nv.info._ZN7cutlass13device_kernelINS_4gemm6kernel13GemmUniversalIN4cute5tupleIJiiiiEEENS1_10collective13CollectiveMmaINS1_35MainloopSm100TmaUmmaWarpSpecializedILi6ELi2ELi4ENS5_IJNS4_1CILi1EEENSA_ILi2EEESB_EEEEENS5_IJNSA_ILi128EEESF_NSA_ILi64EEEEEENS_6half_tENS5_IJlSB_lEEESI_SJ_NS4_8TiledMMAINS4_8MMA_AtomIJNS4_20SM100_MMA_F16BF16_SSISI_SI_fLi128ELi128ELNS4_4UMMA5MajorE0ELSO_0ELNSN_7ScaleInE0ELSP_0EEEEEENS4_6LayoutINS5_IJSB_SB_SB_EEENS5_IJNSA_ILi0EEESU_SU_EEEEENS5_IJNS4_10UnderscoreESX_SX_EEEEENS4_23SM90_TMA_LOAD_MULTICASTENS4_14ComposedLayoutINS4_7SwizzleILi3ELi4ELi3EEENS4_18smem_ptr_flag_bitsILi16EEENSS_INS5_IJNSA_ILi8EEESG_EEENS5_IJSG_SB_EEEEEEEvNS4_8identityENS4_13SM90_TMA_LOADES1A_vS1B_EENS_8epilogue10collective18CollectiveEpilogueINS1E_23Sm100TmaWarpSpecializedILi4ELi2ELi32ELb1ELb0EEEJSH_NS5_IJNSS_ISF_SB_EENSS_INSA_ILi32EEESB_EEEEESI_SJ_SI_SJ_NS1E_6fusion15FusionCallbacksIS1I_NS1N_17LinearCombinationISI_fSI_fLNS_15FloatRoundStyleE2EEESH_S1M_JEEENS4_5SM1004TMEM4LOAD26SM100_TMEM_LOAD_32dp32b32xES1C_NS11_INS12_ILi2ELi4ELi3EEES15_NSS_INS5_IJS16_S1K_EEENS5_IJS1K_SB_EEEEEEENS4_39AutoVectorizingCopyWithAssumedAlignmentILi128EEENS4_14SM90_TMA_STOREES21_S23_S23_EEEvvEEEEvNT_6ParamsE,"",@"SHT_CUDA_INFO"
	.sectionflags	@""
	.align	4


	//----- nvinfo : EIATTR_CUDA_API_VERSION
	.align		4
        /*0000*/ 	.byte	0x04, 0x37
        /*0002*/ 	.short	(.L_31 - .L_30)
.L_30:
        /*0004*/ 	.word	0x00000082


	//----- nvinfo : EIATTR_KPARAM_INFO
	.align		4
.L_31:
        /*0008*/ 	.byte	0x04, 0x17
        /*000a*/ 	.short	(.L_33 - .L_32)
.L_32:
        /*000c*/ 	.word	0x00000000
        /*0010*/ 	.short	0x0000
        /*0012*/ 	.short	0x0000
        /*0014*/ 	.byte	0x00, 0xf0, 0x01, 0x20


	//----- nvinfo : EIATTR_AT_ENTRY_FRAGMENTS
	.align		4
.L_33:
        /*0018*/ 	.byte	0x04, 0x4f
        /*001a*/ 	.short	(.L_35 - .L_34)


	//   ....[0]....
.L_34:
        /*001c*/ 	.word	0x00000006


	//----- nvinfo : EIATTR_RESERVED_SMEM_USED
	.align		4
.L_35:
        /*0020*/ 	.byte	0x01, 0x41
	.zero		2


	//----- nvinfo : EIATTR_SPARSE_MMA_MASK
	.align		4
        /*0024*/ 	.byte	0x03, 0x50
        /*0026*/ 	.short	0x0000


	//----- nvinfo : EIATTR_TCGEN05_1CTA_USED
	.align		4
        /*0028*/ 	.byte	0x01, 0x51
	.zero		2


	//----- nvinfo : EIATTR_MAXREG_COUNT
	.align		4
        /*002c*/ 	.byte	0x03, 0x1b
        /*002e*/ 	.short	0x00ff


	//----- nvinfo : EIATTR_NUM_BARRIERS
	.align		4
        /*0030*/ 	.byte	0x02, 0x4c
        /*0032*/ 	.byte	0x07
	.zero		1


	//----- nvinfo : EIATTR_EXTERNS
	.align		4
        /*0034*/ 	.byte	0x04, 0x0f
        /*0036*/ 	.short	(.L_37 - .L_36)


	//   ....[0]....
	.align		4
.L_36:
        /*0038*/ 	.word	index@(__assertfail)


	//----- nvinfo : EIATTR_MERCURY_ISA_VERSION
	.align		4
.L_37:
        /*003c*/ 	.byte	0x03, 0x5f
        /*003e*/ 	.short	0x0101


	//----- nvinfo : EIATTR_INT_WARP_WIDE_INSTR_OFFSETS
	.align		4
        /*0040*/ 	.byte	0x04, 0x31
        /*0042*/ 	.short	(.L_39 - .L_38)


	//   ....[0]....
.L_38:
        /*0044*/ 	.word	0x00003dd0


	//   ....[1]....
        /*0048*/ 	.word	0x00003df0


	//   ....[2]....
        /*004c*/ 	.word	0x00003e20


	//   ....[3]....
        /*0050*/ 	.word	0x00004960


	//   ....[4]....
        /*0054*/ 	.word	0x000049d0


	//   ....[5]....
        /*0058*/ 	.word	0x00004ab0


	//   ....[6]....
        /*005c*/ 	.word	0x00004b30


	//   ....[7]....
        /*0060*/ 	.word	0x00004c30


	//   ....[8]....
        /*0064*/ 	.word	0x00004cb0


	//   ....[9]....
        /*0068*/ 	.word	0x00004da0


	//   ....[10]....
        /*006c*/ 	.word	0x00004e50


	//----- nvinfo : EIATTR_COOP_GROUP_MASK_REGIDS
	.align		4
.L_39:
        /*0070*/ 	.byte	0x04, 0x29
        /*0072*/ 	.short	(.L_41 - .L_40)


	//   ....[0]....
.L_40:
        /*0074*/ 	.word	0xffffffff


	//   ....[1]....
        /*0078*/ 	.word	0xffffffff


	//   ....[2]....
        /*007c*/ 	.word	0xffffffff


	//   ....[3]....
        /*0080*/ 	.word	0xffffffff


	//   ....[4]....
        /*0084*/ 	.word	0xffffffff


	//   ....[5]....
        /*0088*/ 	.word	0xffffffff


	//   ....[6]....
        /*008c*/ 	.word	0xffffffff


	//   ....[7]....
        /*0090*/ 	.word	0xffffffff


	//   ....[8]....
        /*0094*/ 	.word	0xffffffff


	//   ....[9]....
        /*0098*/ 	.word	0xffffffff


	//   ....[10]....
        /*009c*/ 	.word	0xffffffff


	//   ....[11]....
        /*00a0*/ 	.word	0xffffffff


	//   ....[12]....
        /*00a4*/ 	.word	0xffffffff


	//   ....[13]....
        /*00a8*/ 	.word	0xffffffff


	//----- nvinfo : EIATTR_COOP_GROUP_INSTR_OFFSETS
	.align		4
.L_41:
        /*00ac*/ 	.byte	0x04, 0x28
        /*00ae*/ 	.short	(.L_43 - .L_42)


	//   ....[0]....
.L_42:
        /*00b0*/ 	.word	0x00000080


	//   ....[1]....
        /*00b4*/ 	.word	0x000004f0


	//   ....[2]....
        /*00b8*/ 	.word	0x000006e0


	//   ....[3]....
        /*00bc*/ 	.word	0x00000880


	//   ....[4]....
        /*00c0*/ 	.word	0x00000980


	//   ....[5]....
        /*00c4*/ 	.word	0x00000af0


	//   ....[6]....
        /*00c8*/ 	.word	0x00000c90


	//   ....[7]....
        /*00cc*/ 	.word	0x00000e40


	//   ....[8]....
        /*00d0*/ 	.word	0x00002050


	//   ....[9]....
        /*00d4*/ 	.word	0x00003020


	//   ....[10]....
        /*00d8*/ 	.word	0x00003230


	//   ....[11]....
        /*00dc*/ 	.word	0x00003260


	//   ....[12]....
        /*00e0*/ 	.word	0x00003cb0


	//   ....[13]....
        /*00e4*/ 	.word	0x00003ee0


	//----- nvinfo : EIATTR_VRC_CTA_INIT_COUNT
	.align		4
.L_43:
        /*00e8*/ 	.byte	0x02, 0x4a
        /*00ea*/ 	.byte	0x80
	.zero		1


	//----- nvinfo : EIATTR_SYSCALL_OFFSETS
	.align		4
        /*00ec*/ 	.byte	0x04, 0x46
        /*00ee*/ 	.short	(.L_45 - .L_44)


	//   ....[0]....
.L_44:
        /*00f0*/ 	.word	0x00005aa0


	//   ....[1]....
        /*00f4*/ 	.word	0x00005b90


	//   ....[2]....
        /*00f8*/ 	.word	0x00006360


	//   ....[3]....
        /*00fc*/ 	.word	0x00006fe0


	//   ....[4]....
        /*0100*/ 	.word	0x00007c40


	//   ....[5]....
        /*0104*/ 	.word	0x000088a0


	//----- nvinfo : EIATTR_MBARRIER_INSTR_OFFSETS
	.align		4
.L_45:
        /*0108*/ 	.byte	0x04, 0x39
        /*010a*/ 	.short	(.L_47 - .L_46)


	//   ....[0]....
.L_46:
        /*010c*/ 	.word	0x00000610
        /*0110*/ 	.word	0x000000ff
        /*0114*/ 	.word	0x00000000
        /*0118*/ 	.short	0x0100
        /*011a*/ 	.byte	0x04
	.zero		1


	//   ....[1]....
        /*011c*/ 	.word	0x00000620
        /*0120*/ 	.word	0x000000ff
        /*0124*/ 	.word	0x00000030
        /*0128*/ 	.short	0x0100
        /*012a*/ 	.byte	0x04
	.zero		1


	//   ....[2]....
        /*012c*/ 	.word	0x00000630
        /*0130*/ 	.word	0x000000ff
        /*0134*/ 	.word	0x00000008
        /*0138*/ 	.short	0x0100
        /*013a*/ 	.byte	0x04
	.zero		1


	//   ....[3]....
        /*013c*/ 	.word	0x00000640
        /*0140*/ 	.word	0x000000ff
        /*0144*/ 	.word	0x00000038
        /*0148*/ 	.short	0x0100
        /*014a*/ 	.byte	0x04
	.zero		1


	//   ....[4]....
        /*014c*/ 	.word	0x00000650
        /*0150*/ 	.word	0x000000ff
        /*0154*/ 	.word	0x00000010
        /*0158*/ 	.short	0x0100
        /*015a*/ 	.byte	0x04
	.zero		1


	//   ....[5]....
        /*015c*/ 	.word	0x00000660
        /*0160*/ 	.word	0x000000ff
        /*0164*/ 	.word	0x00000040
        /*0168*/ 	.short	0x0100
        /*016a*/ 	.byte	0x04
	.zero		1


	//   ....[6]....
        /*016c*/ 	.word	0x00000670
        /*0170*/ 	.word	0x000000ff
        /*0174*/ 	.word	0x00000018
        /*0178*/ 	.short	0x0100
        /*017a*/ 	.byte	0x04
	.zero		1


	//   ....[7]....
        /*017c*/ 	.word	0x00000680
        /*0180*/ 	.word	0x000000ff
        /*0184*/ 	.word	0x00000048
        /*0188*/ 	.short	0x0100
        /*018a*/ 	.byte	0x04
	.zero		1


	//   ....[8]....
        /*018c*/ 	.word	0x00000690
        /*0190*/ 	.word	0x000000ff
        /*0194*/ 	.word	0x00000020
        /*0198*/ 	.short	0x0100
        /*019a*/ 	.byte	0x04
	.zero		1


	//   ....[9]....
        /*019c*/ 	.word	0x000006a0
        /*01a0*/ 	.word	0x000000ff
        /*01a4*/ 	.word	0x00000050
        /*01a8*/ 	.short	0x0100
        /*01aa*/ 	.byte	0x04
	.zero		1


	//   ....[10]....
        /*01ac*/ 	.word	0x000006b0
        /*01b0*/ 	.word	0x000000ff
        /*01b4*/ 	.word	0x00000028
        /*01b8*/ 	.short	0x0100
        /*01ba*/ 	.byte	0x04
	.zero		1


	//   ....[11]....
        /*01bc*/ 	.word	0x000006c0
        /*01c0*/ 	.word	0x000000ff
        /*01c4*/ 	.word	0x00000058
        /*01c8*/ 	.short	0x0100
        /*01ca*/ 	.byte	0x04
	.zero		1


	//   ....[12]....
        /*01cc*/ 	.word	0x000007f0
        /*01d0*/ 	.word	0x000000ff
        /*01d4*/ 	.word	0x00000060
        /*01d8*/ 	.short	0x0100
        /*01da*/ 	.byte	0x04
	.zero		1


	//   ....[13]....
        /*01dc*/ 	.word	0x00000800
        /*01e0*/ 	.word	0x000000ff
        /*01e4*/ 	.word	0x00000080
        /*01e8*/ 	.short	0x0100
        /*01ea*/ 	.byte	0x04
	.zero		1


	//   ....[14]....
        /*01ec*/ 	.word	0x00000810
        /*01f0*/ 	.word	0x000000ff
        /*01f4*/ 	.word	0x00000068
        /*01f8*/ 	.short	0x0100
        /*01fa*/ 	.byte	0x04
	.zero		1


	//   ....[15]....
        /*01fc*/ 	.word	0x00000820
        /*0200*/ 	.word	0x000000ff
        /*0204*/ 	.word	0x00000088
        /*0208*/ 	.short	0x0100
        /*020a*/ 	.byte	0x04
	.zero		1


	//   ....[16]....
        /*020c*/ 	.word	0x00000830
        /*0210*/ 	.word	0x000000ff
        /*0214*/ 	.word	0x00000070
        /*0218*/ 	.short	0x0100
        /*021a*/ 	.byte	0x04
	.zero		1


	//   ....[17]....
        /*021c*/ 	.word	0x00000840
        /*0220*/ 	.word	0x000000ff
        /*0224*/ 	.word	0x00000090
        /*0228*/ 	.short	0x0100
        /*022a*/ 	.byte	0x04
	.zero		1


	//   ....[18]....
        /*022c*/ 	.word	0x00000850
        /*0230*/ 	.word	0x000000ff
        /*0234*/ 	.word	0x00000078
        /*0238*/ 	.short	0x0100
        /*023a*/ 	.byte	0x04
	.zero		1


	//   ....[19]....
        /*023c*/ 	.word	0x00000860
        /*0240*/ 	.word	0x000000ff
        /*0244*/ 	.word	0x00000098
        /*0248*/ 	.short	0x0100
        /*024a*/ 	.byte	0x04
	.zero		1


	//   ....[20]....
        /*024c*/ 	.word	0x00000950
        /*0250*/ 	.word	0x000000ff
        /*0254*/ 	.word	0x000000a0
        /*0258*/ 	.short	0x0100
        /*025a*/ 	.byte	0x06
	.zero		1


	//   ....[21]....
        /*025c*/ 	.word	0x00000960
        /*0260*/ 	.word	0x000000ff
        /*0264*/ 	.word	0x000000a8
        /*0268*/ 	.short	0x0100
        /*026a*/ 	.byte	0x06
	.zero		1


	//   ....[22]....
        /*026c*/ 	.word	0x00000aa0
        /*0270*/ 	.word	0x000000ff
        /*0274*/ 	.word	0x000000b0
        /*0278*/ 	.short	0x0100
        /*027a*/ 	.byte	0x06
	.zero		1


	//   ....[23]....
        /*027c*/ 	.word	0x00000ab0
        /*0280*/ 	.word	0x000000ff
        /*0284*/ 	.word	0x000000c0
        /*0288*/ 	.short	0x0100
        /*028a*/ 	.byte	0x06
	.zero		1


	//   ....[24]....
        /*028c*/ 	.word	0x00000ac0
        /*0290*/ 	.word	0x000000ff
        /*0294*/ 	.word	0x000000b8
        /*0298*/ 	.short	0x0100
        /*029a*/ 	.byte	0x06
	.zero		1


	//   ....[25]....
        /*029c*/ 	.word	0x00000ad0
        /*02a0*/ 	.word	0x000000ff
        /*02a4*/ 	.word	0x000000c8
        /*02a8*/ 	.short	0x0100
        /*02aa*/ 	.byte	0x06
	.zero		1


	//   ....[26]....
        /*02ac*/ 	.word	0x00000c00
        /*02b0*/ 	.word	0x000000ff
        /*02b4*/ 	.word	0x000000d0
        /*02b8*/ 	.short	0x0100
        /*02ba*/ 	.byte	0x04
	.zero		1


	//   ....[27]....
        /*02bc*/ 	.word	0x00000c10
        /*02c0*/ 	.word	0x000000ff
        /*02c4*/ 	.word	0x000000f0
        /*02c8*/ 	.short	0x0100
        /*02ca*/ 	.byte	0x04
	.zero		1


	//   ....[28]....
        /*02cc*/ 	.word	0x00000c20
        /*02d0*/ 	.word	0x000000ff
        /*02d4*/ 	.word	0x000000d8
        /*02d8*/ 	.short	0x0100
        /*02da*/ 	.byte	0x04
	.zero		1


	//   ....[29]....
        /*02dc*/ 	.word	0x00000c30
        /*02e0*/ 	.word	0x000000ff
        /*02e4*/ 	.word	0x000000f8
        /*02e8*/ 	.short	0x0100
        /*02ea*/ 	.byte	0x04
	.zero		1


	//   ....[30]....
        /*02ec*/ 	.word	0x00000c40
        /*02f0*/ 	.word	0x000000ff
        /*02f4*/ 	.word	0x000000e0
        /*02f8*/ 	.short	0x0100
        /*02fa*/ 	.byte	0x04
	.zero		1


	//   ....[31]....
        /*02fc*/ 	.word	0x00000c50
        /*0300*/ 	.word	0x000000ff
        /*0304*/ 	.word	0x00000100
        /*0308*/ 	.short	0x0100
        /*030a*/ 	.byte	0x04
	.zero		1


	//   ....[32]....
        /*030c*/ 	.word	0x00000c60
        /*0310*/ 	.word	0x000000ff
        /*0314*/ 	.word	0x000000e8
        /*0318*/ 	.short	0x0100
        /*031a*/ 	.byte	0x04
	.zero		1


	//   ....[33]....
        /*031c*/ 	.word	0x00000c70
        /*0320*/ 	.word	0x000000ff
        /*0324*/ 	.word	0x00000108
        /*0328*/ 	.short	0x0100
        /*032a*/ 	.byte	0x04
	.zero		1


	//   ....[34]....
        /*032c*/ 	.word	0x00000d60
        /*0330*/ 	.word	0x000000ff
        /*0334*/ 	.word	0x00000110
        /*0338*/ 	.short	0x0100
        /*033a*/ 	.byte	0x04
	.zero		1


	//   ....[35]....
        /*033c*/ 	.word	0x00000d70
        /*0340*/ 	.word	0x000000ff
        /*0344*/ 	.word	0x00000120
        /*0348*/ 	.short	0x0100
        /*034a*/ 	.byte	0x04
	.zero		1


	//   ....[36]....
        /*034c*/ 	.word	0x00000d80
        /*0350*/ 	.word	0x000000ff
        /*0354*/ 	.word	0x00000118
        /*0358*/ 	.short	0x0100
        /*035a*/ 	.byte	0x04
	.zero		1


	//   ....[37]....
        /*035c*/ 	.word	0x00000d90
        /*0360*/ 	.word	0x000000ff
        /*0364*/ 	.word	0x00000128
        /*0368*/ 	.short	0x0100
        /*036a*/ 	.byte	0x04
	.zero		1


	//   ....[38]....
        /*036c*/ 	.word	0x000018d0
        /*0370*/ 	.word	0x00000003
        /*0374*/ 	.word	0x00000120
        /*0378*/ 	.short	0x010a
        /*037a*/ 	.byte	0xff
	.zero		1


	//   ....[39]....
        /*037c*/ 	.word	0x00001900
        /*0380*/ 	.word	0x00000003
        /*0384*/ 	.word	0x00000110
        /*0388*/ 	.short	0x0101
        /*038a*/ 	.byte	0xff
	.zero		1


	//   ....[40]....
        /*038c*/ 	.word	0x000019d0
        /*0390*/ 	.word	0x000000ff
        /*0394*/ 	.word	0x00000030
        /*0398*/ 	.short	0x010a
        /*039a*/ 	.byte	0x04
	.zero		1


	//   ....[41]....
        /*039c*/ 	.word	0x00001a50
        /*03a0*/ 	.word	0x000000ff
        /*03a4*/ 	.word	0x00000030
        /*03a8*/ 	.short	0x010a
        /*03aa*/ 	.byte	0x21
	.zero		1


	//   ....[42]....
        /*03ac*/ 	.word	0x00001bf0
        /*03b0*/ 	.word	0x000000ff
        /*03b4*/ 	.word	0x00000030
        /*03b8*/ 	.short	0x010a
        /*03ba*/ 	.byte	0x08
	.zero		1


	//   ....[43]....
        /*03bc*/ 	.word	0x00001d00
        /*03c0*/ 	.word	0x000000ff
        /*03c4*/ 	.word	0x000000a8
        /*03c8*/ 	.short	0x0101
        /*03ca*/ 	.byte	0x06
	.zero		1


	//   ....[44]....
        /*03cc*/ 	.word	0x00001d20
        /*03d0*/ 	.word	0x000000ff
        /*03d4*/ 	.word	0x00000030
        /*03d8*/ 	.short	0x010a
        /*03da*/ 	.byte	0x04
	.zero		1


	//   ....[45]....
        /*03dc*/ 	.word	0x00001da0
        /*03e0*/ 	.word	0x000000ff
        /*03e4*/ 	.word	0x00000030
        /*03e8*/ 	.short	0x010a
        /*03ea*/ 	.byte	0x11
	.zero		1


	//   ....[46]....
        /*03ec*/ 	.word	0x00001f40
        /*03f0*/ 	.word	0x000000ff
        /*03f4*/ 	.word	0x00000030
        /*03f8*/ 	.short	0x010a
        /*03fa*/ 	.byte	0x07
	.zero		1


	//   ....[47]....
        /*03fc*/ 	.word	0x00002080
        /*0400*/ 	.word	0x00000003
        /*0404*/ 	.word	0x000000b0
        /*0408*/ 	.short	0x010a
        /*040a*/ 	.byte	0xff
	.zero		1


	//   ....[48]....
        /*040c*/ 	.word	0x000021d0
        /*0410*/ 	.word	0x00000000
        /*0414*/ 	.word	0x00000000
        /*0418*/ 	.short	0x0101
        /*041a*/ 	.byte	0xff
	.zero		1


	//   ....[49]....
        /*041c*/ 	.word	0x00002780
        /*0420*/ 	.word	0x000000ff
        /*0424*/ 	.word	0x00000000
        /*0428*/ 	.short	0x010a
        /*042a*/ 	.byte	0x04
	.zero		1


	//   ....[50]....
        /*042c*/ 	.word	0x00002810
        /*0430*/ 	.word	0x000000ff
        /*0434*/ 	.word	0x00000000
        /*0438*/ 	.short	0x010a
        /*043a*/ 	.byte	0x05
	.zero		1


	//   ....[51]....
        /*043c*/ 	.word	0x000028a0
        /*0440*/ 	.word	0x000000ff
        /*0444*/ 	.word	0x00000000
        /*0448*/ 	.short	0x010a
        /*044a*/ 	.byte	0x05
	.zero		1


	//   ....[52]....
        /*044c*/ 	.word	0x00002930
        /*0450*/ 	.word	0x000000ff
        /*0454*/ 	.word	0x00000000
        /*0458*/ 	.short	0x010a
        /*045a*/ 	.byte	0x05
	.zero		1


	//   ....[53]....
        /*045c*/ 	.word	0x000029c0
        /*0460*/ 	.word	0x000000ff
        /*0464*/ 	.word	0x00000000
        /*0468*/ 	.short	0x010a
        /*046a*/ 	.byte	0x05
	.zero		1


	//   ....[54]....
        /*046c*/ 	.word	0x00002a60
        /*0470*/ 	.word	0x00000000
        /*0474*/ 	.word	0x00000000
        /*0478*/ 	.short	0x010a
        /*047a*/ 	.byte	0xff
	.zero		1


	//   ....[55]....
        /*047c*/ 	.word	0x00002b80
        /*0480*/ 	.word	0x00000002
        /*0484*/ 	.word	0x00000110
        /*0488*/ 	.short	0x010a
        /*048a*/ 	.byte	0xff
	.zero		1


	//   ....[56]....
        /*048c*/ 	.word	0x00002be0
        /*0490*/ 	.word	0x00000004
        /*0494*/ 	.word	0x00000000
        /*0498*/ 	.short	0x0101
        /*049a*/ 	.byte	0xff
	.zero		1


	//   ....[57]....
        /*049c*/ 	.word	0x00002c00
        /*04a0*/ 	.word	0x000000ff
        /*04a4*/ 	.word	0x000000c0
        /*04a8*/ 	.short	0x010a
        /*04aa*/ 	.byte	0x04
	.zero		1


	//   ....[58]....
        /*04ac*/ 	.word	0x00002d20
        /*04b0*/ 	.word	0x00000002
        /*04b4*/ 	.word	0x000000b0
        /*04b8*/ 	.short	0x010a
        /*04ba*/ 	.byte	0xff
	.zero		1


	//   ....[59]....
        /*04bc*/ 	.word	0x00002e30
        /*04c0*/ 	.word	0x00000002
        /*04c4*/ 	.word	0x00000000
        /*04c8*/ 	.short	0x0101
        /*04ca*/ 	.byte	0xff
	.zero		1


	//   ....[60]....
        /*04cc*/ 	.word	0x00002ec0
        /*04d0*/ 	.word	0x000000ff
        /*04d4*/ 	.word	0x000000c0
        /*04d8*/ 	.short	0x0106
        /*04da*/ 	.byte	0x04
	.zero		1


	//   ....[61]....
        /*04dc*/ 	.word	0x00002ee0
        /*04e0*/ 	.word	0x000000ff
        /*04e4*/ 	.word	0x000000c0
        /*04e8*/ 	.short	0x010a
        /*04ea*/ 	.byte	0x04
	.zero		1


	//   ....[62]....
        /*04ec*/ 	.word	0x00002f70
        /*04f0*/ 	.word	0x000000ff
        /*04f4*/ 	.word	0x000000c0
        /*04f8*/ 	.short	0x0106
        /*04fa*/ 	.byte	0x07
	.zero		1


	//   ....[63]....
        /*04fc*/ 	.word	0x00002fb0
        /*0500*/ 	.word	0x00000000
        /*0504*/ 	.word	0x000000c0
        /*0508*/ 	.short	0x010a
        /*050a*/ 	.byte	0xff
	.zero		1


	//   ....[64]....
        /*050c*/ 	.word	0x00003500
        /*0510*/ 	.word	0x00000000
        /*0514*/ 	.word	0x000000b0
        /*0518*/ 	.short	0x010a
        /*051a*/ 	.byte	0xff
	.zero		1


	//   ....[65]....
        /*051c*/ 	.word	0x00003610
        /*0520*/ 	.word	0x00000003
        /*0524*/ 	.word	0x00000000
        /*0528*/ 	.short	0x0101
        /*052a*/ 	.byte	0xff
	.zero		1


	//   ....[66]....
        /*052c*/ 	.word	0x00003620
        /*0530*/ 	.word	0x000000ff
        /*0534*/ 	.word	0x00000000
        /*0538*/ 	.short	0x010a
        /*053a*/ 	.byte	0x04
	.zero		1


	//   ....[67]....
        /*053c*/ 	.word	0x00003640
        /*0540*/ 	.word	0x000000ff
        /*0544*/ 	.word	0x000000f0
        /*0548*/ 	.short	0x010a
        /*054a*/ 	.byte	0x1e
	.zero		1


	//   ....[68]....
        /*054c*/ 	.word	0x00003710
        /*0550*/ 	.word	0x000000ff
        /*0554*/ 	.word	0x00000000
        /*0558*/ 	.short	0x010a
        /*055a*/ 	.byte	0x05
	.zero		1


	//   ....[69]....
        /*055c*/ 	.word	0x00003850
        /*0560*/ 	.word	0x000000ff
        /*0564*/ 	.word	0x00000000
        /*0568*/ 	.short	0x010a
        /*056a*/ 	.byte	0x04
	.zero		1


	//   ....[70]....
        /*056c*/ 	.word	0x00003ae0
        /*0570*/ 	.word	0x000000ff
        /*0574*/ 	.word	0x00000000
        /*0578*/ 	.short	0x010a
        /*057a*/ 	.byte	0x04
	.zero		1


	//   ....[71]....
        /*057c*/ 	.word	0x00003b70
        /*0580*/ 	.word	0x000000ff
        /*0584*/ 	.word	0x00000000
        /*0588*/ 	.short	0x010a
        /*058a*/ 	.byte	0x05
	.zero		1


	//   ....[72]....
        /*058c*/ 	.word	0x00003c00
        /*0590*/ 	.word	0x000000ff
        /*0594*/ 	.word	0x00000000
        /*0598*/ 	.short	0x010a
        /*059a*/ 	.byte	0x05
	.zero		1


	//   ....[73]....
        /*059c*/ 	.word	0x00003c90
        /*05a0*/ 	.word	0x000000ff
        /*05a4*/ 	.word	0x00000000
        /*05a8*/ 	.short	0x010a
        /*05aa*/ 	.byte	0x04
	.zero		1


	//   ....[74]....
        /*05ac*/ 	.word	0x00004160
        /*05b0*/ 	.word	0x0000000c
        /*05b4*/ 	.word	0x000000b0
        /*05b8*/ 	.short	0x010a
        /*05ba*/ 	.byte	0xff
	.zero		1


	//   ....[75]....
        /*05bc*/ 	.word	0x000042d0
        /*05c0*/ 	.word	0x00000000
        /*05c4*/ 	.word	0x00000000
        /*05c8*/ 	.short	0x0101
        /*05ca*/ 	.byte	0xff
	.zero		1


	//   ....[76]....
        /*05cc*/ 	.word	0x00004760
        /*05d0*/ 	.word	0x000000ff
        /*05d4*/ 	.word	0x000000a8
        /*05d8*/ 	.short	0x010a
        /*05da*/ 	.byte	0x15
	.zero		1


	//   ....[77]....
        /*05dc*/ 	.word	0x000048e0
        /*05e0*/ 	.word	0x000000ff
        /*05e4*/ 	.word	0x00000080
        /*05e8*/ 	.short	0x010a
        /*05ea*/ 	.byte	0x15
	.zero		1


	//   ....[78]....
        /*05ec*/ 	.word	0x00004a60
        /*05f0*/ 	.word	0x000000ff
        /*05f4*/ 	.word	0x00000060
        /*05f8*/ 	.short	0x010b
        /*05fa*/ 	.byte	0x15
	.zero		1


	//   ....[79]....
        /*05fc*/ 	.word	0x00004a70
        /*0600*/ 	.word	0x000000ff
        /*0604*/ 	.word	0x00000000
        /*0608*/ 	.short	0x0101
        /*060a*/ 	.byte	0x06
	.zero		1


	//   ....[80]....
        /*060c*/ 	.word	0x00004a80
        /*0610*/ 	.word	0x000000ff
        /*0614*/ 	.word	0x00000088
        /*0618*/ 	.short	0x010a
        /*061a*/ 	.byte	0x15
	.zero		1


	//   ....[81]....
        /*061c*/ 	.word	0x00004be0
        /*0620*/ 	.word	0x000000ff
        /*0624*/ 	.word	0x00000068
        /*0628*/ 	.short	0x010b
        /*062a*/ 	.byte	0x15
	.zero		1


	//   ....[82]....
        /*062c*/ 	.word	0x00004bf0
        /*0630*/ 	.word	0x000000ff
        /*0634*/ 	.word	0x00000000
        /*0638*/ 	.short	0x0101
        /*063a*/ 	.byte	0x06
	.zero		1


	//   ....[83]....
        /*063c*/ 	.word	0x00004c00
        /*0640*/ 	.word	0x000000ff
        /*0644*/ 	.word	0x00000090
        /*0648*/ 	.short	0x010a
        /*064a*/ 	.byte	0x15
	.zero		1


	//   ....[84]....
        /*064c*/ 	.word	0x00004d50
        /*0650*/ 	.word	0x000000ff
        /*0654*/ 	.word	0x00000070
        /*0658*/ 	.short	0x010b
        /*065a*/ 	.byte	0x15
	.zero		1


	//   ....[85]....
        /*065c*/ 	.word	0x00004d60
        /*0660*/ 	.word	0x000000ff
        /*0664*/ 	.word	0x00000000
        /*0668*/ 	.short	0x0101
        /*066a*/ 	.byte	0x06
	.zero		1


	//   ....[86]....
        /*066c*/ 	.word	0x00004d70
        /*0670*/ 	.word	0x000000ff
        /*0674*/ 	.word	0x00000098
        /*0678*/ 	.short	0x010a
        /*067a*/ 	.byte	0x15
	.zero		1


	//   ....[87]....
        /*067c*/ 	.word	0x00004f60
        /*0680*/ 	.word	0x000000ff
        /*0684*/ 	.word	0x00000078
        /*0688*/ 	.short	0x010b
        /*068a*/ 	.byte	0x15
	.zero		1


	//   ....[88]....
        /*068c*/ 	.word	0x00004f70
        /*0690*/ 	.word	0x000000ff
        /*0694*/ 	.word	0x00000000
        /*0698*/ 	.short	0x0101
        /*069a*/ 	.byte	0x25
	.zero		1


	//   ....[89]....
        /*069c*/ 	.word	0x00004fa0
        /*06a0*/ 	.word	0x000000ff
        /*06a4*/ 	.word	0x00000080
        /*06a8*/ 	.short	0x010a
        /*06aa*/ 	.byte	0x15
	.zero		1


	//   ....[90]....
        /*06ac*/ 	.word	0x00004fc0
        /*06b0*/ 	.word	0x000000ff
        /*06b4*/ 	.word	0x00000088
        /*06b8*/ 	.short	0x010a
        /*06ba*/ 	.byte	0x15
	.zero		1


	//   ....[91]....
        /*06bc*/ 	.word	0x00004fe0
        /*06c0*/ 	.word	0x000000ff
        /*06c4*/ 	.word	0x00000090
        /*06c8*/ 	.short	0x010a
        /*06ca*/ 	.byte	0x15
	.zero		1


	//   ....[92]....
        /*06cc*/ 	.word	0x00005020
        /*06d0*/ 	.word	0x00000000
        /*06d4*/ 	.word	0x00000098
        /*06d8*/ 	.short	0x010a
        /*06da*/ 	.byte	0xff
	.zero		1


	//   ....[93]....
        /*06dc*/ 	.word	0x00005330
        /*06e0*/ 	.word	0x00000003
        /*06e4*/ 	.word	0x000000b0
        /*06e8*/ 	.short	0x010a
        /*06ea*/ 	.byte	0xff
	.zero		1


	//   ....[94]....
        /*06ec*/ 	.word	0x000054b0
        /*06f0*/ 	.word	0x00000000
        /*06f4*/ 	.word	0x00000000
        /*06f8*/ 	.short	0x0101
        /*06fa*/ 	.byte	0xff
	.zero		1


	//   ....[95]....
        /*06fc*/ 	.word	0x00006020
        /*0700*/ 	.word	0x000000ff
        /*0704*/ 	.word	0x00000060
        /*0708*/ 	.short	0x010a
        /*070a*/ 	.byte	0x2c
	.zero		1


	//   ....[96]....
        /*070c*/ 	.word	0x00006060
        /*0710*/ 	.word	0x00000063
        /*0714*/ 	.word	0x000000d0
        /*0718*/ 	.short	0x010a
        /*071a*/ 	.byte	0xff
	.zero		1


	//   ....[97]....
        /*071c*/ 	.word	0x00006150
        /*0720*/ 	.word	0x000000ff
        /*0724*/ 	.word	0x00000060
        /*0728*/ 	.short	0x010a
        /*072a*/ 	.byte	0x2c
	.zero		1


	//   ....[98]....
        /*072c*/ 	.word	0x00006240
        /*0730*/ 	.word	0x00000063
        /*0734*/ 	.word	0x000000d0
        /*0738*/ 	.short	0x010a
        /*073a*/ 	.byte	0xff
	.zero		1


	//   ....[99]....
        /*073c*/ 	.word	0x00006d10
        /*0740*/ 	.word	0x00000000
        /*0744*/ 	.word	0x00000000
        /*0748*/ 	.short	0x0101
        /*074a*/ 	.byte	0xff
	.zero		1


	//   ....[100]....
        /*074c*/ 	.word	0x00006d20
        /*0750*/ 	.word	0x00000003
        /*0754*/ 	.word	0x00000060
        /*0758*/ 	.short	0x010a
        /*075a*/ 	.byte	0xff
	.zero		1


	//   ....[101]....
        /*075c*/ 	.word	0x00006e00
        /*0760*/ 	.word	0x00000003
        /*0764*/ 	.word	0x00000060
        /*0768*/ 	.short	0x010a
        /*076a*/ 	.byte	0xff
	.zero		1


	//   ....[102]....
        /*076c*/ 	.word	0x00007970
        /*0770*/ 	.word	0x0000003d
        /*0774*/ 	.word	0x00000000
        /*0778*/ 	.short	0x0101
        /*077a*/ 	.byte	0xff
	.zero		1


	//   ....[103]....
        /*077c*/ 	.word	0x00007990
        /*0780*/ 	.word	0x0000003e
        /*0784*/ 	.word	0x00000060
        /*0788*/ 	.short	0x010a
        /*078a*/ 	.byte	0xff
	.zero		1


	//   ....[104]....
        /*078c*/ 	.word	0x00007a60
        /*0790*/ 	.word	0x0000003e
        /*0794*/ 	.word	0x00000060
        /*0798*/ 	.short	0x010a
        /*079a*/ 	.byte	0xff
	.zero		1


	//   ....[105]....
        /*079c*/ 	.word	0x000085d0
        /*07a0*/ 	.word	0x0000003d
        /*07a4*/ 	.word	0x00000000
        /*07a8*/ 	.short	0x0101
        /*07aa*/ 	.byte	0xff
	.zero		1


	//   ....[106]....
        /*07ac*/ 	.word	0x000085f0
        /*07b0*/ 	.word	0x0000003e
        /*07b4*/ 	.word	0x00000060
        /*07b8*/ 	.short	0x010a
        /*07ba*/ 	.byte	0xff
	.zero		1


	//   ....[107]....
        /*07bc*/ 	.word	0x000086c0
        /*07c0*/ 	.word	0x0000003e
        /*07c4*/ 	.word	0x00000060
        /*07c8*/ 	.short	0x010a
        /*07ca*/ 	.byte	0xff
	.zero		1


	//   ....[108]....
        /*07cc*/ 	.word	0x00008a00
        /*07d0*/ 	.word	0x000000ff
        /*07d4*/ 	.word	0x00000000
        /*07d8*/ 	.short	0x0101
        /*07da*/ 	.byte	0x04
	.zero		1


	//   ....[109]....
        /*07dc*/ 	.word	0x00009290
        /*07e0*/ 	.word	0x00000002
        /*07e4*/ 	.word	0x00000000
        /*07e8*/ 	.short	0x0101
        /*07ea*/ 	.byte	0xff
	.zero		1


	//   ....[110]....
        /*07ec*/ 	.word	0x00009520
        /*07f0*/ 	.word	0x000000ff
        /*07f4*/ 	.word	0x00000000
        /*07f8*/ 	.short	0x0101
        /*07fa*/ 	.byte	0x04
	.zero		1


	//   ....[111]....
        /*07fc*/ 	.word	0x00009540
        /*0800*/ 	.word	0x00000003
        /*0804*/ 	.word	0x00000120
        /*0808*/ 	.short	0x010a
        /*080a*/ 	.byte	0xff
	.zero		1


	//   ....[112]....
        /*080c*/ 	.word	0x000095a0
        /*0810*/ 	.word	0x00000000
        /*0814*/ 	.word	0x00000030
        /*0818*/ 	.short	0x010a
        /*081a*/ 	.byte	0xff
	.zero		1


	//   ....[113]....
        /*081c*/ 	.word	0x00009600
        /*0820*/ 	.word	0x00000000
        /*0824*/ 	.word	0x00000030
        /*0828*/ 	.short	0x010a
        /*082a*/ 	.byte	0xff
	.zero		1


	//   ....[114]....
        /*082c*/ 	.word	0x00009650
        /*0830*/ 	.word	0x00000003
        /*0834*/ 	.word	0x000000b0
        /*0838*/ 	.short	0x010a
        /*083a*/ 	.byte	0xff
	.zero		1


	//   ....[115]....
        /*083c*/ 	.word	0x000096b0
        /*0840*/ 	.word	0x00000000
        /*0844*/ 	.word	0x00000000
        /*0848*/ 	.short	0x010a
        /*084a*/ 	.byte	0xff
	.zero		1


	//   ....[116]....
        /*084c*/ 	.word	0x00009710
        /*0850*/ 	.word	0x00000000
        /*0854*/ 	.word	0x00000000
        /*0858*/ 	.short	0x010a
        /*085a*/ 	.byte	0xff
	.zero		1


	//   ....[117]....
        /*085c*/ 	.word	0x00009770
        /*0860*/ 	.word	0x00000000
        /*0864*/ 	.word	0x00000000
        /*0868*/ 	.short	0x010a
        /*086a*/ 	.byte	0xff
	.zero		1


	//   ....[118]....
        /*086c*/ 	.word	0x000097d0
        /*0870*/ 	.word	0x00000000
        /*0874*/ 	.word	0x00000000
        /*0878*/ 	.short	0x010a
        /*087a*/ 	.byte	0xff
	.zero		1


	//   ....[119]....
        /*087c*/ 	.word	0x00009830
        /*0880*/ 	.word	0x00000000
        /*0884*/ 	.word	0x00000000
        /*0888*/ 	.short	0x010a
        /*088a*/ 	.byte	0xff
	.zero		1


	//   ....[120]....
        /*088c*/ 	.word	0x00009880
        /*0890*/ 	.word	0x00000002
        /*0894*/ 	.word	0x00000110
        /*0898*/ 	.short	0x010a
        /*089a*/ 	.byte	0xff
	.zero		1


	//   ....[121]....
        /*089c*/ 	.word	0x000098e0
        /*08a0*/ 	.word	0x00000002
        /*08a4*/ 	.word	0x000000c0
        /*08a8*/ 	.short	0x010a
        /*08aa*/ 	.byte	0xff
	.zero		1


	//   ....[122]....
        /*08ac*/ 	.word	0x00009930
        /*08b0*/ 	.word	0x00000002
        /*08b4*/ 	.word	0x000000b0
        /*08b8*/ 	.short	0x010a
        /*08ba*/ 	.byte	0xff
	.zero		1


	//   ....[123]....
        /*08bc*/ 	.word	0x00009990
        /*08c0*/ 	.word	0x00000000
        /*08c4*/ 	.word	0x000000c0
        /*08c8*/ 	.short	0x010a
        /*08ca*/ 	.byte	0xff
	.zero		1


	//   ....[124]....
        /*08cc*/ 	.word	0x000099e0
        /*08d0*/ 	.word	0x00000000
        /*08d4*/ 	.word	0x000000b0
        /*08d8*/ 	.short	0x010a
        /*08da*/ 	.byte	0xff
	.zero		1


	//   ....[125]....
        /*08dc*/ 	.word	0x00009a40
        /*08e0*/ 	.word	0x00000003
        /*08e4*/ 	.word	0x000000f0
        /*08e8*/ 	.short	0x010a
        /*08ea*/ 	.byte	0xff
	.zero		1


	//   ....[126]....
        /*08ec*/ 	.word	0x00009aa0
        /*08f0*/ 	.word	0x00000000
        /*08f4*/ 	.word	0x00000000
        /*08f8*/ 	.short	0x010a
        /*08fa*/ 	.byte	0xff
	.zero		1


	//   ....[127]....
        /*08fc*/ 	.word	0x00009b00
        /*0900*/ 	.word	0x00000000
        /*0904*/ 	.word	0x00000000
        /*0908*/ 	.short	0x010a
        /*090a*/ 	.byte	0xff
	.zero		1


	//   ....[128]....
        /*090c*/ 	.word	0x00009b60
        /*0910*/ 	.word	0x00000000
        /*0914*/ 	.word	0x00000000
        /*0918*/ 	.short	0x010a
        /*091a*/ 	.byte	0xff
	.zero		1


	//   ....[129]....
        /*091c*/ 	.word	0x00009bc0
        /*0920*/ 	.word	0x00000000
        /*0924*/ 	.word	0x00000000
        /*0928*/ 	.short	0x010a
        /*092a*/ 	.byte	0xff
	.zero		1


	//   ....[130]....
        /*092c*/ 	.word	0x00009c20
        /*0930*/ 	.word	0x00000000
        /*0934*/ 	.word	0x00000000
        /*0938*/ 	.short	0x010a
        /*093a*/ 	.byte	0xff
	.zero		1


	//   ....[131]....
        /*093c*/ 	.word	0x00009c70
        /*0940*/ 	.word	0x0000000c
        /*0944*/ 	.word	0x000000b0
        /*0948*/ 	.short	0x010a
        /*094a*/ 	.byte	0xff
	.zero		1


	//   ....[132]....
        /*094c*/ 	.word	0x00009cd0
        /*0950*/ 	.word	0x00000000
        /*0954*/ 	.word	0x000000a8
        /*0958*/ 	.short	0x010a
        /*095a*/ 	.byte	0xff
	.zero		1


	//   ....[133]....
        /*095c*/ 	.word	0x00009d30
        /*0960*/ 	.word	0x00000000
        /*0964*/ 	.word	0x00000080
        /*0968*/ 	.short	0x010a
        /*096a*/ 	.byte	0xff
	.zero		1


	//   ....[134]....
        /*096c*/ 	.word	0x00009d90
        /*0970*/ 	.word	0x00000000
        /*0974*/ 	.word	0x00000088
        /*0978*/ 	.short	0x010a
        /*097a*/ 	.byte	0xff
	.zero		1


	//   ....[135]....
        /*097c*/ 	.word	0x00009df0
        /*0980*/ 	.word	0x00000000
        /*0984*/ 	.word	0x00000090
        /*0988*/ 	.short	0x010a
        /*098a*/ 	.byte	0xff
	.zero		1


	//   ....[136]....
        /*098c*/ 	.word	0x00009e50
        /*0990*/ 	.word	0x00000000
        /*0994*/ 	.word	0x00000098
        /*0998*/ 	.short	0x010a
        /*099a*/ 	.byte	0xff
	.zero		1


	//   ....[137]....
        /*099c*/ 	.word	0x00009eb0
        /*09a0*/ 	.word	0x00000000
        /*09a4*/ 	.word	0x00000080
        /*09a8*/ 	.short	0x010a
        /*09aa*/ 	.byte	0xff
	.zero		1


	//   ....[138]....
        /*09ac*/ 	.word	0x00009f10
        /*09b0*/ 	.word	0x00000000
        /*09b4*/ 	.word	0x00000088
        /*09b8*/ 	.short	0x010a
        /*09ba*/ 	.byte	0xff
	.zero		1


	//   ....[139]....
        /*09bc*/ 	.word	0x00009f70
        /*09c0*/ 	.word	0x00000000
        /*09c4*/ 	.word	0x00000090
        /*09c8*/ 	.short	0x010a
        /*09ca*/ 	.byte	0xff
	.zero		1


	//   ....[140]....
        /*09cc*/ 	.word	0x00009fc0
        /*09d0*/ 	.word	0x00000003
        /*09d4*/ 	.word	0x000000b0
        /*09d8*/ 	.short	0x010a
        /*09da*/ 	.byte	0xff
	.zero		1


	//   ....[141]....
        /*09dc*/ 	.word	0x0000a020
        /*09e0*/ 	.word	0x00000002
        /*09e4*/ 	.word	0x00000060
        /*09e8*/ 	.short	0x010a
        /*09ea*/ 	.byte	0xff
	.zero		1


	//   ....[142]....
        /*09ec*/ 	.word	0x0000a070
        /*09f0*/ 	.word	0x00000063
        /*09f4*/ 	.word	0x000000d0
        /*09f8*/ 	.short	0x010a
        /*09fa*/ 	.byte	0xff
	.zero		1


	//   ....[143]....
        /*09fc*/ 	.word	0x0000a0c0
        /*0a00*/ 	.word	0x00000003
        /*0a04*/ 	.word	0x00000060
        /*0a08*/ 	.short	0x010a
        /*0a0a*/ 	.byte	0xff
	.zero		1


	//   ....[144]....
        /*0a0c*/ 	.word	0x0000a110
        /*0a10*/ 	.word	0x0000003e
        /*0a14*/ 	.word	0x00000060
        /*0a18*/ 	.short	0x010a
        /*0a1a*/ 	.byte	0xff
	.zero		1


	//   ....[145]....
        /*0a1c*/ 	.word	0x0000a160
        /*0a20*/ 	.word	0x0000003e
        /*0a24*/ 	.word	0x00000060
        /*0a28*/ 	.short	0x010a
        /*0a2a*/ 	.byte	0xff
	.zero		1


	//----- nvinfo : EIATTR_NUM_MBARRIERS
	.align		4
.L_47:
        /*0a2c*/ 	.byte	0x03, 0x38
        /*0a2e*/ 	.short	0x0026


	//----- nvinfo : EIATTR_EXIT_INSTR_OFFSETS
	.align		4
        /*0a30*/ 	.byte	0x04, 0x1c
        /*0a32*/ 	.short	(.L_49 - .L_48)


	//   ....[0]....
.L_48:
        /*0a34*/ 	.word	0x00002a90


	//   ....[1]....
        /*0a38*/ 	.word	0x00002f80


	//   ....[2]....
        /*0a3c*/ 	.word	0x00002fe0


	//   ....[3]....
        /*0a40*/ 	.word	0x00003ef0


	//   ....[4]....
        /*0a44*/ 	.word	0x00005050


	//   ....[5]....
        /*0a48*/ 	.word	0x00005090


	//   ....[6]....
        /*0a4c*/ 	.word	0x00009410


	//   ....[7]....
        /*0a50*/ 	.word	0x00009490


	//   ....[8]....
        /*0a54*/ 	.word	0x000094c0


	//   ....[9]....
        /*0a58*/ 	.word	0x00009530


	//----- nvinfo : EIATTR_MAX_THREADS
	.align		4
.L_49:
        /*0a5c*/ 	.byte	0x04, 0x05
        /*0a5e*/ 	.short	(.L_51 - .L_50)
.L_50:
        /*0a60*/ 	.word	0x00000100
        /*0a64*/ 	.word	0x00000001
        /*0a68*/ 	.word	0x00000001


	//----- nvinfo : EIATTR_CRS_STACK_SIZE
	.align		4
.L_51:
        /*0a6c*/ 	.byte	0x04, 0x1e
        /*0a6e*/ 	.short	(.L_53 - .L_52)
.L_52:
        /*0a70*/ 	.word	0x00000000


	//----- nvinfo : EIATTR_CBANK_PARAM_SIZE
	.align		4
.L_53:
        /*0a74*/ 	.byte	0x03, 0x19
        /*0a76*/ 	.short	0x0800


	//----- nvinfo : EIATTR_PARAM_CBANK
	.align		4
        /*0a78*/ 	.byte	0x04, 0x0a
        /*0a7a*/ 	.short	(.L_55 - .L_54)
	.align		4
.L_54:
        /*0a7c*/ 	.word	index@(.nv.constant0._ZN7cutlass13device_kernelINS_4gemm6kernel13GemmUniversalIN4cute5tupleIJiiiiEEENS1_10collective13CollectiveMmaINS1_35MainloopSm100TmaUmmaWarpSpecializedILi6ELi2ELi4ENS5_IJNS4_1CILi1EEENSA_ILi2EEESB_EEEEENS5_IJNSA_ILi128EEESF_NSA_ILi64EEEEEENS_6half_tENS5_IJlSB_lEEESI_SJ_NS4_8TiledMMAINS4_8MMA_AtomIJNS4_20SM100_MMA_F16BF16_SSISI_SI_fLi128ELi128ELNS4_4UMMA5MajorE0ELSO_0ELNSN_7ScaleInE0ELSP_0EEEEEENS4_6LayoutINS5_IJSB_SB_SB_EEENS5_IJNSA_ILi0EEESU_SU_EEEEENS5_IJNS4_10UnderscoreESX_SX_EEEEENS4_23SM90_TMA_LOAD_MULTICASTENS4_14ComposedLayoutINS4_7SwizzleILi3ELi4ELi3EEENS4_18smem_ptr_flag_bitsILi16EEENSS_INS5_IJNSA_ILi8EEESG_EEENS5_IJSG_SB_EEEEEEEvNS4_8identityENS4_13SM90_TMA_LOADES1A_vS1B_EENS_8epilogue10collective18CollectiveEpilogueINS1E_23Sm100TmaWarpSpecializedILi4ELi2ELi32ELb1ELb0EEEJSH_NS5_IJNSS_ISF_SB_EENSS_INSA_ILi32EEESB_EEEEESI_SJ_SI_SJ_NS1E_6fusion15FusionCallbacksIS1I_NS1N_17LinearCombinationISI_fSI_fLNS_15FloatRoundStyleE2EEESH_S1M_JEEENS4_5SM1004TMEM4LOAD26SM100_TMEM_LOAD_32dp32b32xES1C_NS11_INS12_ILi2ELi4ELi3EEES15_NSS_INS5_IJS16_S1K_EEENS5_IJS1K_SB_EEEEEEENS4_39AutoVectorizingCopyWithAssumedAlignmentILi128EEENS4_14SM90_TMA_STOREES21_S23_S23_EEEvvEEEEvNT_6ParamsE)
        /*0a80*/ 	.short	0x0380
        /*0a82*/ 	.short	0x0800


	//----- nvinfo : EIATTR_SW_WAR
	.align		4
.L_55:
        /*0a84*/ 	.byte	0x04, 0x36
        /*0a86*/ 	.short	(.L_57 - .L_56)
.L_56:
        /*0a88*/ 	.word	0x00000008
.L_57:


//--------------------- .nv.callgraph             --------------------------
	.section	.nv.callgraph,"",@"SHT_CUDA_CALLGRAPH"
	.align	4
	.sectionentsize	8
	.align		4
        /*0000*/ 	.word	0x00000000
	.align		4
        /*0004*/ 	.word	0xffffffff
	.align		4
        /*0008*/ 	.word	index@(_ZN7cutlass13device_kernelINS_4gemm6kernel13GemmUniversalIN4cute5tupleIJiiiiEEENS1_10collective13CollectiveMmaINS1_35MainloopSm100TmaUmmaWarpSpecializedILi6ELi2ELi4ENS5_IJNS4_1CILi1EEENSA_ILi2EEESB_EEEEENS5_IJNSA_ILi128EEESF_NSA_ILi64EEEEEENS_6half_tENS5_IJlSB_lEEESI_SJ_NS4_8TiledMMAINS4_8MMA_AtomIJNS4_20SM100_MMA_F16BF16_SSISI_SI_fLi128ELi128ELNS4_4UMMA5MajorE0ELSO_0ELNSN_7ScaleInE0ELSP_0EEEEEENS4_6LayoutINS5_IJSB_SB_SB_EEENS5_IJNSA_ILi0EEESU_SU_EEEEENS5_IJNS4_10UnderscoreESX_SX_EEEEENS4_23SM90_TMA_LOAD_MULTICASTENS4_14ComposedLayoutINS4_7SwizzleILi3ELi4ELi3EEENS4_18smem_ptr_flag_bitsILi16EEENSS_INS5_IJNSA_ILi8EEESG_EEENS5_IJSG_SB_EEEEEEEvNS4_8identityENS4_13SM90_TMA_LOADES1A_vS1B_EENS_8epilogue10collective18CollectiveEpilogueINS1E_23Sm100TmaWarpSpecializedILi4ELi2ELi32ELb1ELb0EEEJSH_NS5_IJNSS_ISF_SB_EENSS_INSA_ILi32EEESB_EEEEESI_SJ_SI_SJ_NS1E_6fusion15FusionCallbacksIS1I_NS1N_17LinearCombinationISI_fSI_fLNS_15FloatRoundStyleE2EEESH_S1M_JEEENS4_5SM1004TMEM4LOAD26SM100_TMEM_LOAD_32dp32b32xES1C_NS11_INS12_ILi2ELi4ELi3EEES15_NSS_INS5_IJS16_S1K_EEENS5_IJS1K_SB_EEEEEEENS4_39AutoVectorizingCopyWithAssumedAlignmentILi128EEENS4_14SM90_TMA_STOREES21_S23_S23_EEEvvEEEEvNT_6ParamsE)
	.align		4
        /*000c*/ 	.word	index@(__assertfail)
	.align		4
        /*0010*/ 	.word	0x00000000
	.align		4
        /*0014*/ 	.word	0xfffffffe
	.align		4
        /*0018*/ 	.word	0x00000000
	.align		4
        /*001c*/ 	.word	0xfffffffd
	.align		4
        /*0020*/ 	.word	0x00000000
	.align		4
        /*0024*/ 	.word	0xfffffffc


//--------------------- .nv.constant4             --------------------------
	.section	.nv.constant4,"a",@progbits
	.align	8
	.align		8
.nv.constant4:
        /*0000*/ 	.dword	__assertfail
	.align		8
        /*0008*/ 	.dword	__unnamed_1
	.align		8
        /*0010*/ 	.dword	__unnamed_2
	.align		8
        /*0018*/ 	.dword	_ZN40_INTERNAL_7a861064_4_k_cu_d47b3652_311424cuda3std3__45__cpo5beginE
	.align		8
        /*0020*/ 	.dword	_ZN40_INTERNAL_7a861064_4_k_cu_d47b3652_311424cuda3std3__45__cpo3endE
	.align		8
        /*0028*/ 	.dword	_ZN40_INTERNAL_7a861064_4_k_cu_d47b3652_311424cuda3std3__45__cpo6cbeginE
	.align		8
        /*0030*/ 	.dword	_ZN40_INTERNAL_7a861064_4_k_cu_d47b3652_311424cuda3std3__45__cpo4cendE
	.align		8
        /*0038*/ 	.dword	_ZN40_INTERNAL_7a861064_4_k_cu_d47b3652_311424cuda3std3__442_GLOBAL__N__7a861064_4_k_cu_d47b3652_311426ignoreE
	.align		8
        /*0040*/ 	.dword	_ZN40_INTERNAL_7a861064_4_k_cu_d47b3652_311424cuda3std3__419piecewise_constructE
	.align		8
        /*0048*/ 	.dword	_ZN40_INTERNAL_7a861064_4_k_cu_d47b3652_311424cuda3std3__48in_placeE
	.align		8
        /*0050*/ 	.dword	_ZN40_INTERNAL_7a861064_4_k_cu_d47b3652_311424cuda3std6ranges3__45__cpo4swapE
	.align		8
        /*0058*/ 	.dword	_ZN40_INTERNAL_7a861064_4_k_cu_d47b3652_311424cuda3std6ranges3__45__cpo9iter_moveE
	.align		8
        /*0060*/ 	.dword	_ZN40_INTERNAL_7a861064_4_k_cu_d47b3652_311424cute7productE
	.align		8
        /*0068*/ 	.dword	_ZN40_INTERNAL_7a861064_4_k_cu_d47b3652_311424cute1_E
	.align		8
        /*0070*/ 	.dword	$str$25
	.align		8
        /*0078*/ 	.dword	$str$26
	.align		8
        /*0080*/ 	.dword	$str$27
	.align		8
        /*0088*/ 	.dword	$str$28


//--------------------- .text._ZN7cutlass13device_kernelINS_4gemm6kernel13GemmUniversalIN4cute5tupleIJiiiiEEENS1_10collective13CollectiveMmaINS1_35MainloopSm100TmaUmmaWarpSpecializedILi6ELi2ELi4ENS5_IJNS4_1CILi1EEENSA_ILi2EEESB_EEEEENS5_IJNSA_ILi128EEESF_NSA_ILi64EEEEEENS_6half_tENS5_IJlSB_lEEESI_SJ_NS4_8TiledMMAINS4_8MMA_AtomIJNS4_20SM100_MMA_F16BF16_SSISI_SI_fLi128ELi128ELNS4_4UMMA5MajorE0ELSO_0ELNSN_7ScaleInE0ELSP_0EEEEEENS4_6LayoutINS5_IJSB_SB_SB_EEENS5_IJNSA_ILi0EEESU_SU_EEEEENS5_IJNS4_10UnderscoreESX_SX_EEEEENS4_23SM90_TMA_LOAD_MULTICASTENS4_14ComposedLayoutINS4_7SwizzleILi3ELi4ELi3EEENS4_18smem_ptr_flag_bitsILi16EEENSS_INS5_IJNSA_ILi8EEESG_EEENS5_IJSG_SB_EEEEEEEvNS4_8identityENS4_13SM90_TMA_LOADES1A_vS1B_EENS_8epilogue10collective18CollectiveEpilogueINS1E_23Sm100TmaWarpSpecializedILi4ELi2ELi32ELb1ELb0EEEJSH_NS5_IJNSS_ISF_SB_EENSS_INSA_ILi32EEESB_EEEEESI_SJ_SI_SJ_NS1E_6fusion15FusionCallbacksIS1I_NS1N_17LinearCombinationISI_fSI_fLNS_15FloatRoundStyleE2EEESH_S1M_JEEENS4_5SM1004TMEM4LOAD26SM100_TMEM_LOAD_32dp32b32xES1C_NS11_INS12_ILi2ELi4ELi3EEES15_NSS_INS5_IJS16_S1K_EEENS5_IJS1K_SB_EEEEEEENS4_39AutoVectorizingCopyWithAssumedAlignmentILi128EEENS4_14SM90_TMA_STOREES21_S23_S23_EEEvvEEEEvNT_6ParamsE --------------------------
	.section	.text._ZN7cutlass13device_kernelINS_4gemm6kernel13GemmUniversalIN4cute5tupleIJiiiiEEENS1_10collective13CollectiveMmaINS1_35MainloopSm100TmaUmmaWarpSpecializedILi6ELi2ELi4ENS5_IJNS4_1CILi1EEENSA_ILi2EEESB_EEEEENS5_IJNSA_ILi128EEESF_NSA_ILi64EEEEEENS_6half_tENS5_IJlSB_lEEESI_SJ_NS4_8TiledMMAINS4_8MMA_AtomIJNS4_20SM100_MMA_F16BF16_SSISI_SI_fLi128ELi128ELNS4_4UMMA5MajorE0ELSO_0ELNSN_7ScaleInE0ELSP_0EEEEEENS4_6LayoutINS5_IJSB_SB_SB_EEENS5_IJNSA_ILi0EEESU_SU_EEEEENS5_IJNS4_10UnderscoreESX_SX_EEEEENS4_23SM90_TMA_LOAD_MULTICASTENS4_14ComposedLayoutINS4_7SwizzleILi3ELi4ELi3EEENS4_18smem_ptr_flag_bitsILi16EEENSS_INS5_IJNSA_ILi8EEESG_EEENS5_IJSG_SB_EEEEEEEvNS4_8identityENS4_13SM90_TMA_LOADES1A_vS1B_EENS_8epilogue10collective18CollectiveEpilogueINS1E_23Sm100TmaWarpSpecializedILi4ELi2ELi32ELb1ELb0EEEJSH_NS5_IJNSS_ISF_SB_EENSS_INSA_ILi32EEESB_EEEEESI_SJ_SI_SJ_NS1E_6fusion15FusionCallbacksIS1I_NS1N_17LinearCombinationISI_fSI_fLNS_15FloatRoundStyleE2EEESH_S1M_JEEENS4_5SM1004TMEM4LOAD26SM100_TMEM_LOAD_32dp32b32xES1C_NS11_INS12_ILi2ELi4ELi3EEES15_NSS_INS5_IJS16_S1K_EEENS5_IJS1K_SB_EEEEEEENS4_39AutoVectorizingCopyWithAssumedAlignmentILi128EEENS4_14SM90_TMA_STOREES21_S23_S23_EEEvvEEEEvNT_6ParamsE,"ax",@progbits
	.align	128
.text._ZN7cutlass13device_kernelINS_4gemm6kernel13GemmUniversalIN4cute5tupleIJiiiiEEENS1_10collective13CollectiveMmaINS1_35MainloopSm100TmaUmmaWarpSpecializedILi6ELi2ELi4ENS5_IJNS4_1CILi1EEENSA_ILi2EEESB_EEEEENS5_IJNSA_ILi128EEESF_NSA_ILi64EEEEEENS_6half_tENS5_IJlSB_lEEESI_SJ_NS4_8TiledMMAINS4_8MMA_AtomIJNS4_20SM100_MMA_F16BF16_SSISI_SI_fLi128ELi128ELNS4_4UMMA5MajorE0ELSO_0ELNSN_7ScaleInE0ELSP_0EEEEEENS4_6LayoutINS5_IJSB_SB_SB_EEENS5_IJNSA_ILi0EEESU_SU_EEEEENS5_IJNS4_10UnderscoreESX_SX_EEEEENS4_23SM90_TMA_LOAD_MULTICASTENS4_14ComposedLayoutINS4_7SwizzleILi3ELi4ELi3EEENS4_18smem_ptr_flag_bitsILi16EEENSS_INS5_IJNSA_ILi8EEESG_EEENS5_IJSG_SB_EEEEEEEvNS4_8identityENS4_13SM90_TMA_LOADES1A_vS1B_EENS_8epilogue10collective18CollectiveEpilogueINS1E_23Sm100TmaWarpSpecializedILi4ELi2ELi32ELb1ELb0EEEJSH_NS5_IJNSS_ISF_SB_EENSS_INSA_ILi32EEESB_EEEEESI_SJ_SI_SJ_NS1E_6fusion15FusionCallbacksIS1I_NS1N_17LinearCombinationISI_fSI_fLNS_15FloatRoundStyleE2EEESH_S1M_JEEENS4_5SM1004TMEM4LOAD26SM100_TMEM_LOAD_32dp32b32xES1C_NS11_INS12_ILi2ELi4ELi3EEES15_NSS_INS5_IJS16_S1K_EEENS5_IJS1K_SB_EEEEEEENS4_39AutoVectorizingCopyWithAssumedAlignmentILi128EEENS4_14SM90_TMA_STOREES21_S23_S23_EEEvvEEEEvNT_6ParamsE:
        .type           _ZN7cutlass13device_kernelINS_4gemm6kernel13GemmUniversalIN4cute5tupleIJiiiiEEENS1_10collective13CollectiveMmaINS1_35MainloopSm100TmaUmmaWarpSpecializedILi6ELi2ELi4ENS5_IJNS4_1CILi1EEENSA_ILi2EEESB_EEEEENS5_IJNSA_ILi128EEESF_NSA_ILi64EEEEEENS_6half_tENS5_IJlSB_lEEESI_SJ_NS4_8TiledMMAINS4_8MMA_AtomIJNS4_20SM100_MMA_F16BF16_SSISI_SI_fLi128ELi128ELNS4_4UMMA5MajorE0ELSO_0ELNSN_7ScaleInE0ELSP_0EEEEEENS4_6LayoutINS5_IJSB_SB_SB_EEENS5_IJNSA_ILi0EEESU_SU_EEEEENS5_IJNS4_10UnderscoreESX_SX_EEEEENS4_23SM90_TMA_LOAD_MULTICASTENS4_14ComposedLayoutINS4_7SwizzleILi3ELi4ELi3EEENS4_18smem_ptr_flag_bitsILi16EEENSS_INS5_IJNSA_ILi8EEESG_EEENS5_IJSG_SB_EEEEEEEvNS4_8identityENS4_13SM90_TMA_LOADES1A_vS1B_EENS_8epilogue10collective18CollectiveEpilogueINS1E_23Sm100TmaWarpSpecializedILi4ELi2ELi32ELb1ELb0EEEJSH_NS5_IJNSS_ISF_SB_EENSS_INSA_ILi32EEESB_EEEEESI_SJ_SI_SJ_NS1E_6fusion15FusionCallbacksIS1I_NS1N_17LinearCombinationISI_fSI_fLNS_15FloatRoundStyleE2EEESH_S1M_JEEENS4_5SM1004TMEM4LOAD26SM100_TMEM_LOAD_32dp32b32xES1C_NS11_INS12_ILi2ELi4ELi3EEES15_NSS_INS5_IJS16_S1K_EEENS5_IJS1K_SB_EEEEEEENS4_39AutoVectorizingCopyWithAssumedAlignmentILi128EEENS4_14SM90_TMA_STOREES21_S23_S23_EEEvvEEEEvNT_6ParamsE,@function
        .size           _ZN7cutlass13device_kernelINS_4gemm6kernel13GemmUniversalIN4cute5tupleIJiiiiEEENS1_10collective13CollectiveMmaINS1_35MainloopSm100TmaUmmaWarpSpecializedILi6ELi2ELi4ENS5_IJNS4_1CILi1EEENSA_ILi2EEESB_EEEEENS5_IJNSA_ILi128EEESF_NSA_ILi64EEEEEENS_6half_tENS5_IJlSB_lEEESI_SJ_NS4_8TiledMMAINS4_8MMA_AtomIJNS4_20SM100_MMA_F16BF16_SSISI_SI_fLi128ELi128ELNS4_4UMMA5MajorE0ELSO_0ELNSN_7ScaleInE0ELSP_0EEEEEENS4_6LayoutINS5_IJSB_SB_SB_EEENS5_IJNSA_ILi0EEESU_SU_EEEEENS5_IJNS4_10UnderscoreESX_SX_EEEEENS4_23SM90_TMA_LOAD_MULTICASTENS4_14ComposedLayoutINS4_7SwizzleILi3ELi4ELi3EEENS4_18smem_ptr_flag_bitsILi16EEENSS_INS5_IJNSA_ILi8EEESG_EEENS5_IJSG_SB_EEEEEEEvNS4_8identityENS4_13SM90_TMA_LOADES1A_vS1B_EENS_8epilogue10collective18CollectiveEpilogueINS1E_23Sm100TmaWarpSpecializedILi4ELi2ELi32ELb1ELb0EEEJSH_NS5_IJNSS_ISF_SB_EENSS_INSA_ILi32EEESB_EEEEESI_SJ_SI_SJ_NS1E_6fusion15FusionCallbacksIS1I_NS1N_17LinearCombinationISI_fSI_fLNS_15FloatRoundStyleE2EEESH_S1M_JEEENS4_5SM1004TMEM4LOAD26SM100_TMEM_LOAD_32dp32b32xES1C_NS11_INS12_ILi2ELi4ELi3EEES15_NSS_INS5_IJS16_S1K_EEENS5_IJS1K_SB_EEEEEEENS4_39AutoVectorizingCopyWithAssumedAlignmentILi128EEENS4_14SM90_TMA_STOREES21_S23_S23_EEEvvEEEEvNT_6ParamsE,(.L_x_189 - _ZN7cutlass13device_kernelINS_4gemm6kernel13GemmUniversalIN4cute5tupleIJiiiiEEENS1_10collective13CollectiveMmaINS1_35MainloopSm100TmaUmmaWarpSpecializedILi6ELi2ELi4ENS5_IJNS4_1CILi1EEENSA_ILi2EEESB_EEEEENS5_IJNSA_ILi128EEESF_NSA_ILi64EEEEEENS_6half_tENS5_IJlSB_lEEESI_SJ_NS4_8TiledMMAINS4_8MMA_AtomIJNS4_20SM100_MMA_F16BF16_SSISI_SI_fLi128ELi128ELNS4_4UMMA5MajorE0ELSO_0ELNSN_7ScaleInE0ELSP_0EEEEEENS4_6LayoutINS5_IJSB_SB_SB_EEENS5_IJNSA_ILi0EEESU_SU_EEEEENS5_IJNS4_10UnderscoreESX_SX_EEEEENS4_23SM90_TMA_LOAD_MULTICASTENS4_14ComposedLayoutINS4_7SwizzleILi3ELi4ELi3EEENS4_18smem_ptr_flag_bitsILi16EEENSS_INS5_IJNSA_ILi8EEESG_EEENS5_IJSG_SB_EEEEEEEvNS4_8identityENS4_13SM90_TMA_LOADES1A_vS1B_EENS_8epilogue10collective18CollectiveEpilogueINS1E_23Sm100TmaWarpSpecializedILi4ELi2ELi32ELb1ELb0EEEJSH_NS5_IJNSS_ISF_SB_EENSS_INSA_ILi32EEESB_EEEEESI_SJ_SI_SJ_NS1E_6fusion15FusionCallbacksIS1I_NS1N_17LinearCombinationISI_fSI_fLNS_15FloatRoundStyleE2EEESH_S1M_JEEENS4_5SM1004TMEM4LOAD26SM100_TMEM_LOAD_32dp32b32xES1C_NS11_INS12_ILi2ELi4ELi3EEES15_NSS_INS5_IJS16_S1K_EEENS5_IJS1K_SB_EEEEEEENS4_39AutoVectorizingCopyWithAssumedAlignmentILi128EEENS4_14SM90_TMA_STOREES21_S23_S23_EEEvvEEEEvNT_6ParamsE)
        .other          _ZN7cutlass13device_kernelINS_4gemm6kernel13GemmUniversalIN4cute5tupleIJiiiiEEENS1_10collective13CollectiveMmaINS1_35MainloopSm100TmaUmmaWarpSpecializedILi6ELi2ELi4ENS5_IJNS4_1CILi1EEENSA_ILi2EEESB_EEEEENS5_IJNSA_ILi128EEESF_NSA_ILi64EEEEEENS_6half_tENS5_IJlSB_lEEESI_SJ_NS4_8TiledMMAINS4_8MMA_AtomIJNS4_20SM100_MMA_F16BF16_SSISI_SI_fLi128ELi128ELNS4_4UMMA5MajorE0ELSO_0ELNSN_7ScaleInE0ELSP_0EEEEEENS4_6LayoutINS5_IJSB_SB_SB_EEENS5_IJNSA_ILi0EEESU_SU_EEEEENS5_IJNS4_10UnderscoreESX_SX_EEEEENS4_23SM90_TMA_LOAD_MULTICASTENS4_14ComposedLayoutINS4_7SwizzleILi3ELi4ELi3EEENS4_18smem_ptr_flag_bitsILi16EEENSS_INS5_IJNSA_ILi8EEESG_EEENS5_IJSG_SB_EEEEEEEvNS4_8identityENS4_13SM90_TMA_LOADES1A_vS1B_EENS_8epilogue10collective18CollectiveEpilogueINS1E_23Sm100TmaWarpSpecializedILi4ELi2ELi32ELb1ELb0EEEJSH_NS5_IJNSS_ISF_SB_EENSS_INSA_ILi32EEESB_EEEEESI_SJ_SI_SJ_NS1E_6fusion15FusionCallbacksIS1I_NS1N_17LinearCombinationISI_fSI_fLNS_15FloatRoundStyleE2EEESH_S1M_JEEENS4_5SM1004TMEM4LOAD26SM100_TMEM_LOAD_32dp32b32xES1C_NS11_INS12_ILi2ELi4ELi3EEES15_NSS_INS5_IJS16_S1K_EEENS5_IJS1K_SB_EEEEEEENS4_39AutoVectorizingCopyWithAssumedAlignmentILi128EEENS4_14SM90_TMA_STOREES21_S23_S23_EEEvvEEEEvNT_6ParamsE,@"STO_CUDA_ENTRY STV_DEFAULT"
_ZN7cutlass13device_kernelINS_4gemm6kernel13GemmUniversalIN4cute5tupleIJiiiiEEENS1_10collective13CollectiveMmaINS1_35MainloopSm100TmaUmmaWarpSpecializedILi6ELi2ELi4ENS5_IJNS4_1CILi1EEENSA_ILi2EEESB_EEEEENS5_IJNSA_ILi128EEESF_NSA_ILi64EEEEEENS_6half_tENS5_IJlSB_lEEESI_SJ_NS4_8TiledMMAINS4_8MMA_AtomIJNS4_20SM100_MMA_F16BF16_SSISI_SI_fLi128ELi128ELNS4_4UMMA5MajorE0ELSO_0ELNSN_7ScaleInE0ELSP_0EEEEEENS4_6LayoutINS5_IJSB_SB_SB_EEENS5_IJNSA_ILi0EEESU_SU_EEEEENS5_IJNS4_10UnderscoreESX_SX_EEEEENS4_23SM90_TMA_LOAD_MULTICASTENS4_14ComposedLayoutINS4_7SwizzleILi3ELi4ELi3EEENS4_18smem_ptr_flag_bitsILi16EEENSS_INS5_IJNSA_ILi8EEESG_EEENS5_IJSG_SB_EEEEEEEvNS4_8identityENS4_13SM90_TMA_LOADES1A_vS1B_EENS_8epilogue10collective18CollectiveEpilogueINS1E_23Sm100TmaWarpSpecializedILi4ELi2ELi32ELb1ELb0EEEJSH_NS5_IJNSS_ISF_SB_EENSS_INSA_ILi32EEESB_EEEEESI_SJ_SI_SJ_NS1E_6fusion15FusionCallbacksIS1I_NS1N_17LinearCombinationISI_fSI_fLNS_15FloatRoundStyleE2EEESH_S1M_JEEENS4_5SM1004TMEM4LOAD26SM100_TMEM_LOAD_32dp32b32xES1C_NS11_INS12_ILi2ELi4ELi3EEES15_NSS_INS5_IJS16_S1K_EEENS5_IJS1K_SB_EEEEEEENS4_39AutoVectorizingCopyWithAssumedAlignmentILi128EEENS4_14SM90_TMA_STOREES21_S23_S23_EEEvvEEEEvNT_6ParamsE:
[----:B------:R-:W1:Y:S01]  /*0000*/  LDC R1, c[0x0][0x37c] ;  /* 0x0000df00ff017b82 */ /* 0x000e620000000800 */
[----:B------:R-:W2:Y:S01]  /*0010*/  S2R R94, SR_TID.X ;  /* 0x00000000005e7919 */ /* 0x000ea20000002100 */
[----:B------:R-:W3:Y:S01]  /*0020*/  LDCU.64 UR8, c[0x0][0x890] ;  /* 0x00011200ff0877ac */ /* 0x000ee20008000a00 */
[----:B------:R-:W-:Y:S02]  /*0030*/  PRMT R80, RZ, 0x7610, R80 ;  /* 0x00007610ff507816 */ /* 0x000fe40000000050 */
[----:B------:R-:W-:Y:S01]  /*0040*/  ELECT P3, URZ, PT ;  /* 0x0000000000ff782f */ /* 0x000fe20003860000 */
[----:B---3--:R-:W-:-:S04]  /*0050*/  UISETP.NE.U32.AND UP0, UPT, UR8, URZ, UPT ;  /* 0x000000ff0800728c */ /* 0x008fc8000bf05070 */
[----:B------:R-:W-:Y:S01]  /*0060*/  UISETP.NE.AND.EX UP0, UPT, UR9, URZ, UPT, UP0 ;  /* 0x000000ff0900728c */ /* 0x000fe2000bf05300 */
[----:B--2---:R-:W-:-:S05]  /*0070*/  SHF.R.U32.HI R81, RZ, 0x5, R94 ;  /* 0x00000005ff517819 */ /* 0x004fca000001165e */
[----:B------:R-:W2:Y:S02]  /*0080*/  SHFL.IDX PT, R0, R81, RZ, 0x1f ;  /* 0x00001fff51007589 */ /* 0x000ea400000e0000 */
[----:B--2---:R-:W-:Y:S01]  /*0090*/  R2UR UR17, R0 ;  /* 0x00000000001172ca */ /* 0x004fe200000e0000 */
[----:B-1----:R-:W-:-:S14]  /*00a0*/  BRA.U UP0, `(.L_x_0) ;  /* 0x0000000100307547 */ /* 0x002fdc000b800000 */
[----:B------:R-:W1:Y:S02]  /*00b0*/  LDCU.64 UR4, c[0x0][0x888] ;  /* 0x00011100ff0477ac */ /* 0x000e640008000a00 */
[----:B-1----:R-:W-:-:S04]  /*00c0*/  UISETP.NE.U32.AND UP0, UPT, UR4, URZ, UPT ;  /* 0x000000ff0400728c */ /* 0x002fc8000bf05070 */
[----:B------:R-:W-:-:S09]  /*00d0*/  UISETP.NE.AND.EX UP0, UPT, UR5, URZ, UPT, UP0 ;  /* 0x000000ff0500728c */ /* 0x000fd2000bf05300 */
[----:B------:R-:W-:Y:S05]  /*00e0*/  BRA.U !UP0, `(.L_x_1) ;  /* 0x0000000108147547 */ /* 0x000fea000b800000 */
[----:B------:R-:W1:Y:S01]  /*00f0*/  LDC.64 R2, c[0x0][0x888] ;  /* 0x00022200ff027b82 */ /* 0x000e620000000a00 */
[----:B------:R-:W1:Y:S02]  /*0100*/  LDCU.64 UR4, c[0x0][0x358] ;  /* 0x00006b00ff0477ac */ /* 0x000e640008000a00 */
[----:B-1----:R1:W5:Y:S01]  /*0110*/  LDG.E R41, desc[UR4][R2.64] ;  /* 0x0000000402297981 */ /* 0x002362000c1e1900 */
[----:B------:R-:W-:Y:S01]  /*0120*/  HFMA2 R80, -RZ, RZ, 0, 5.9604644775390625e-08 ;  /* 0x00000001ff507431 */ /* 0x000fe200000001ff */
[----:B------:R-:W-:Y:S05]  /*0130*/  BRA `(.L_x_0) ;  /* 0x00000000000c7947 */ /* 0x000fea0003800000 */
.L_x_1:
[----:B------:R-:W1:Y:S01]  /*0140*/  LDCU UR4, c[0x0][0x880] ;  /* 0x00011000ff0477ac */ /* 0x000e620008000800 */
[----:B------:R-:W-:Y:S01]  /*0150*/  HFMA2 R80, -RZ, RZ, 0, 5.9604644775390625e-08 ;  /* 0x00000001ff507431 */ /* 0x000fe200000001ff */
[----:B-1----:R-:W-:-:S07]  /*0160*/  MOV R41, UR4 ;  /* 0x0000000400297c02 */ /* 0x002fce0008000f00 */
.L_x_0:
[----:B------:R-:W2:Y:S02]  /*0170*/  LDCU.64 UR4, c[0x0][0x8b0] ;  /* 0x00011600ff0477ac */ /* 0x000ea40008000a00 */
[----:B--2---:R-:W-:-:S04]  /*0180*/  UISETP.NE.U32.AND UP0, UPT, UR4, URZ, UPT ;  /* 0x000000ff0400728c */ /* 0x004fc8000bf05070 */
[----:B------:R-:W-:-:S09]  /*0190*/  UISETP.NE.AND.EX UP0, UPT, UR5, URZ, UPT, UP0 ;  /* 0x000000ff0500728c */ /* 0x000fd2000bf05300 */
[----:B------:R-:W-:Y:S05]  /*01a0*/  BRA.U UP0, `(.L_x_2) ;  /* 0x0000000100287547 */ /* 0x000fea000b800000 */
[----:B------:R-:W2:Y:S02]  /*01b0*/  LDCU.64 UR4, c[0x0][0x8a8] ;  /* 0x00011500ff0477ac */ /* 0x000ea40008000a00 */
[----:B--2---:R-:W-:-:S04]  /*01c0*/  UISETP.NE.U32.AND UP0, UPT, UR4, URZ, UPT ;  /* 0x000000ff0400728c */ /* 0x004fc8000bf05070 */
[----:B------:R-:W-:-:S09]  /*01d0*/  UISETP.NE.AND.EX UP0, UPT, UR5, URZ, UPT, UP0 ;  /* 0x000000ff0500728c */ /* 0x000fd2000bf05300 */
[----:B------:R-:W-:Y:S05]  /*01e0*/  BRA.U !UP0, `(.L_x_3) ;  /* 0x0000000108107547 */ /* 0x000fea000b800000 */
[----:B------:R-:W2:Y:S01]  /*01f0*/  LDC.64 R38, c[0x0][0x8a8] ;  /* 0x00022a00ff267b82 */ /* 0x000ea20000000a00 */
[----:B------:R-:W2:Y:S02]  /*0200*/  LDCU.64 UR4, c[0x0][0x358] ;  /* 0x00006b00ff0477ac */ /* 0x000ea40008000a00 */
[----:B--2---:R2:W5:Y:S01]  /*0210*/  LDG.E R38, desc[UR4][R38.64] ;  /* 0x0000000426267981 */ /* 0x004562000c1e1900 */
[----:B------:R-:W-:Y:S05]  /*0220*/  BRA `(.L_x_2) ;  /* 0x0000000000087947 */ /* 0x000fea0003800000 */
.L_x_3:
[----:B------:R-:W2:Y:S02]  /*0230*/  LDCU UR4, c[0x0][0x8a0] ;  /* 0x00011400ff0477ac */ /* 0x000ea40008000800 */
[----:B--2---:R-:W-:Y:S02]  /*0240*/  MOV R38, UR4 ;  /* 0x0000000400267c02 */ /* 0x004fe40008000f00 */
.L_x_2:
[----:B------:R-:W-:Y:S01]  /*0250*/  IMAD.U32 R0, RZ, RZ, UR17 ;  /* 0x00000011ff007e24 */ /* 0x000fe2000f8e00ff */
[----:B------:R-:W-:Y:S04]  /*0260*/  BSSY.RECONVERGENT B0, `(.L_x_4) ;  /* 0x000000c000007945 */ /* 0x000fe80003800200 */
[C---:B------:R-:W-:Y:S02]  /*0270*/  ISETP.NE.OR P1, PT, R0.reuse, 0x1, !P3 ;  /* 0x000000010000780c */ /* 0x040fe40005f25670 */
[----:B------:R-:W-:-:S11]  /*0280*/  ISETP.NE.OR P0, PT, R0, 0x3, !P3 ;  /* 0x000000030000780c */ /* 0x000fd60005f05670 */
[----:B------:R-:W-:Y:S05]  /*0290*/  @P1 BRA `(.L_x_5) ;  /* 0x0000000000201947 */ /* 0x000fea0003800000 */
[----:B------:R-:W3:Y:S02]  /*02a0*/  LDCU.64 UR4, c[0x0][0x348] ;  /* 0x00006900ff0477ac */ /* 0x000ee40008000a00 */
[----:B---3--:R-:W-:Y:S02]  /*02b0*/  UIADD3 UR6, UP1, UPT, UR4, 0x80, URZ ;  /* 0x0000008004067890 */ /* 0x008fe4000ff3e0ff */
[----:B------:R-:W-:Y:S02]  /*02c0*/  UIADD3 UR4, UP0, UPT, UR4, 0x180, URZ ;  /* 0x0000018004047890 */ /* 0x000fe4000ff1e0ff */
[----:B------:R-:W-:Y:S02]  /*02d0*/  UIADD3.X UR7, UPT, UPT, URZ, UR5, URZ, UP1, !UPT ;  /* 0x00000005ff077290 */ /* 0x000fe40008ffe4ff */
[----:B------:R-:W-:-:S07]  /*02e0*/  UIADD3.X UR5, UPT, UPT, URZ, UR5, URZ, UP0, !UPT ;  /* 0x00000005ff057290 */ /* 0x000fce00087fe4ff */
[----:B------:R3:W-:Y:S02]  /*02f0*/  UTMACCTL.PF [UR6] ;  /* 0x00000000060079b9 */ /* 0x0007e40008040000 */
[----:B------:R3:W-:Y:S02]  /*0300*/  UTMACCTL.PF [UR4] ;  /* 0x00000000040079b9 */ /* 0x0007e40008040000 */
[----:B---3--:R-:W-:Y:S01]  /*0310*/  NOP ;  /* 0x0000000000007918 */ /* 0x008fe20000000000 */
.L_x_5:
[----:B------:R-:W-:Y:S05]  /*0320*/  BSYNC.RECONVERGENT B0 ;  /* 0x0000000000007941 */ /* 0x000fea0003800200 */
.L_x_4:
[----:B------:R-:W-:Y:S04]  /*0330*/  BSSY.RECONVERGENT B0, `(.L_x_6) ;  /* 0x000000a000007945 */ /* 0x000fe80003800200 */
        /* <DEDUP_REMOVED lines=9> */
.L_x_7:
[----:B------:R-:W-:Y:S05]  /*03d0*/  BSYNC.RECONVERGENT B0 ;  /* 0x0000000000007941 */ /* 0x000fea0003800200 */
.L_x_6:
[----:B------:R-:W3:Y:S01]  /*03e0*/  LDCU.64 UR4, c[0x0][0x888] ;  /* 0x00011100ff0477ac */ /* 0x000ee20008000a00 */
[----:B------:R-:W-:Y:S02]  /*03f0*/  UISETP.EQ.U32.AND UP1, UPT, UR8, URZ, UPT ;  /* 0x000000ff0800728c */ /* 0x000fe4000bf22070 */
[----:B------:R-:W-:Y:S02]  /*0400*/  UPLOP3.LUT UP3, UPT, UPT, UPT, UPT, 0x80, 0x8 ;  /* 0x000000000008789c */ /* 0x000fe40003f6f070 */
[----:B---3--:R-:W-:-:S04]  /*0410*/  UISETP.NE.U32.AND UP0, UPT, UR4, URZ, UPT ;  /* 0x000000ff0400728c */ /* 0x008fc8000bf05070 */
[----:B------:R-:W-:-:S04]  /*0420*/  UISETP.NE.AND.EX UP0, UPT, UR5, URZ, UPT, UP0 ;  /* 0x000000ff0500728c */ /* 0x000fc8000bf05300 */
[----:B------:R-:W-:-:S04]  /*0430*/  UISETP.EQ.OR.EX UP2, UPT, UR9, URZ, !UP0, UP1 ;  /* 0x000000ff0900728c */ /* 0x000fc8000c742710 */
[----:B------:R-:W-:-:S06]  /*0440*/  UP2UR UR4, UPR, URZ, 0x4 ;  /* 0x00000004ff047883 */ /* 0x000fcc0008000000 */
[----:B------:R-:W-:Y:S01]  /*0450*/  MOV R83, UR4 ;  /* 0x0000000400537c02 */ /* 0x000fe20008000f00 */
[----:B------:R-:W-:Y:S06]  /*0460*/  BRA.U !UP2, `(.L_x_8) ;  /* 0x000000010a207547 */ /* 0x000fec000b800000 */
[----:B------:R-:W-:Y:S01]  /*0470*/  UISETP.NE.U32.AND UP1, UPT, UR8, URZ, UPT ;  /* 0x000000ff0800728c */ /* 0x000fe2000bf25070 */
[----:B-----5:R-:W-:Y:S01]  /*0480*/  FSETP.NEU.AND P0, PT, R41, RZ, PT ;  /* 0x000000ff2900720b */ /* 0x020fe20003f0d000 */
[----:B------:R-:W-:Y:S02]  /*0490*/  USEL UR4, URZ, 0xffffffff, UP0 ;  /* 0xffffffffff047887 */ /* 0x000fe40008000000 */
[----:B------:R-:W-:-:S10]  /*04a0*/  UISETP.NE.AND.EX UP1, UPT, UR9, URZ, UPT, UP1 ;  /* 0x000000ff0900728c */ /* 0x000fd4000bf25310 */
[----:B------:R-:W-:Y:S01]  /*04b0*/  VOTEU.ANY UP0, P0 ;  /* 0x0000000000ff7886 */ /* 0x000fe20000000100 */
[----:B------:R-:W-:-:S04]  /*04c0*/  @!UP1 USEL UR4, URZ, 0xffffffff, UP0 ;  /* 0xffffffffff049887 */ /* 0x000fc80008000000 */
[----:B------:R-:W-:-:S04]  /*04d0*/  ULOP3.LUT UR4, UR4, 0x1, URZ, 0xc0, !UPT ;  /* 0x0000000104047892 */ /* 0x000fc8000f8ec0ff */
[----:B------:R-:W-:-:S11]  /*04e0*/  UISETP.NE.U32.AND UP3, UPT, UR4, 0x1, UPT ;  /* 0x000000010400788c */ /* 0x000fd6000bf65070 */
.L_x_8:
[----:B-1----:R-:W1:Y:S01]  /*04f0*/  SHFL.IDX PT, R2, R81, RZ, 0x1f ;  /* 0x00001fff51027589 */ /* 0x002e6200000e0000 */
[----:B------:R-:W-:-:S04]  /*0500*/  UISETP.NE.AND UP0, UPT, UR17, 0x2, UPT ;  /* 0x000000021100788c */ /* 0x000fc8000bf05270 */
[----:B------:R-:W-:Y:S01]  /*0510*/  USEL UR43, URZ, 0x1, UP0 ;  /* 0x00000001ff2b7887 */ /* 0x000fe20008000000 */
[----:B-1----:R-:W-:-:S13]  /*0520*/  ISETP.NE.AND P0, PT, R2, RZ, PT ;  /* 0x000000ff0200720c */ /* 0x002fda0003f05270 */
[----:B------:R-:W-:Y:S05]  /*0530*/  @P0 BRA `(.L_x_9) ;  /* 0x0000000000680947 */ /* 0x000fea0003800000 */
[----:B------:R-:W1:Y:S01]  /*0540*/  S2UR UR4, SR_CgaCtaId ;  /* 0x00000000000479c3 */ /* 0x000e620000008800 */
[----:B------:R-:W-:Y:S01]  /*0550*/  UMOV UR5, 0x400 ;  /* 0x0000040000057882 */ /* 0x000fe20000000000 */
[----:B------:R-:W-:Y:S01]  /*0560*/  UMOV UR8, 0x1 ;  /* 0x0000000100087882 */ /* 0x000fe20000000000 */
[----:B------:R-:W-:Y:S01]  /*0570*/  UMOV UR6, 0x2 ;  /* 0x0000000200067882 */ /* 0x000fe20000000000 */
[----:B------:R-:W-:-:S04]  /*0580*/  UIADD3 UR8, UPT, UPT, -UR8, 0x100000, URZ ;  /* 0x0010000008087890 */ /* 0x000fc8000fffe1ff */
[----:B------:R-:W-:Y:S02]  /*0590*/  USHF.L.U32 UR9, UR8, 0xb, URZ ;  /* 0x0000000b08097899 */ /* 0x000fe400080006ff */
[----:B------:R-:W-:Y:S02]  /*05a0*/  USHF.L.U32 UR8, UR8, 0x1, URZ ;  /* 0x0000000108087899 */ /* 0x000fe400080006ff */
[----:B------:R-:W-:-:S04]  /*05b0*/  UIADD3 UR6, UPT, UPT, -UR6, 0x100000, URZ ;  /* 0x0010000006067890 */ /* 0x000fc8000fffe1ff */
[----:B------:R-:W-:Y:S02]  /*05c0*/  USHF.L.U32 UR7, UR6, 0xb, URZ ;  /* 0x0000000b06077899 */ /* 0x000fe400080006ff */
[----:B------:R-:W-:Y:S01]  /*05d0*/  USHF.L.U32 UR6, UR6, 0x1, URZ ;  /* 0x0000000106067899 */ /* 0x000fe200080006ff */
[----:B------:R-:W-:Y:S01]  /*05e0*/  ELECT P0, URZ, PT ;  /* 0x0000000000ff782f */ /* 0x000fe20003800000 */
[----:B-1----:R-:W-:Y:S01]  /*05f0*/  ULEA UR4, UR4, UR5, 0x18 ;  /* 0x0000000504047291 */ /* 0x002fe2000f8ec0ff */
[----:B------:R-:W1:Y:S11]  /*0600*/  FENCE.VIEW.ASYNC.S ;  /* 0x00000000000073c6 */ /* 0x000e760000000000 */
[----:B-1----:R1:W3:Y:S01]  /*0610*/  SYNCS.EXCH.64 URZ, [UR4], UR8 ;  /* 0x0000000804ff75b2 */ /* 0x0022e20008000100 */
[----:B------:R1:W4:Y:S01]  /*0620*/  SYNCS.EXCH.64 URZ, [UR4+0x30], UR6 ;  /* 0x0000300604ff75b2 */ /* 0x0003220008000100 */
[----:B------:R1:W1:Y:S01]  /*0630*/  SYNCS.EXCH.64 URZ, [UR4+0x8], UR8 ;  /* 0x0000080804ff75b2 */ /* 0x0002620008000100 */
        /* <DEDUP_REMOVED lines=9> */
[----:B------:R-:W-:Y:S01]  /*06d0*/  NOP ;  /* 0x0000000000007918 */ /* 0x000fe20000000000 */
.L_x_9:
[----:B------:R-:W2:Y:S01]  /*06e0*/  SHFL.IDX PT, R2, R81, RZ, 0x1f ;  /* 0x00001fff51027589 */ /* 0x000ea200000e0000 */
[----:B------:R-:W-:Y:S01]  /*06f0*/  NOP ;  /* 0x0000000000007918 */ /* 0x000fe20000000000 */
[----:B--2---:R-:W-:-:S13]  /*0700*/  ISETP.NE.AND P0, PT, R2, 0x1, PT ;  /* 0x000000010200780c */ /* 0x004fda0003f05270 */
[----:B------:R-:W-:Y:S05]  /*0710*/  @P0 BRA `(.L_x_10) ;  /* 0x0000000000580947 */ /* 0x000fea0003800000 */
[----:B-1----:R-:W1:Y:S01]  /*0720*/  S2UR UR4, SR_CgaCtaId ;  /* 0x00000000000479c3 */ /* 0x002e620000008800 */
        /* <DEDUP_REMOVED lines=12> */
[----:B-1----:R2:W1:Y:S01]  /*07f0*/  SYNCS.EXCH.64 URZ, [UR4+0x60], UR8 ;  /* 0x0000600804ff75b2 */ /* 0x0024620008000100 */
[----:B------:R2:W1:Y:S01]  /*0800*/  SYNCS.EXCH.64 URZ, [UR4+0x80], UR6 ;  /* 0x0000800604ff75b2 */ /* 0x0004620008000100 */
[----:B------:R2:W1:Y:S01]  /*0810*/  SYNCS.EXCH.64 URZ, [UR4+0x68], UR8 ;  /* 0x0000680804ff75b2 */ /* 0x0004620008000100 */
[----:B------:R2:W1:Y:S01]  /*0820*/  SYNCS.EXCH.64 URZ, [UR4+0x88], UR6 ;  /* 0x0000880604ff75b2 */ /* 0x0004620008000100 */
[----:B------:R2:W1:Y:S01]  /*0830*/  SYNCS.EXCH.64 URZ, [UR4+0x70], UR8 ;  /* 0x0000700804ff75b2 */ /* 0x0004620008000100 */
[----:B------:R2:W1:Y:S01]  /*0840*/  SYNCS.EXCH.64 URZ, [UR4+0x90], UR6 ;  /* 0x0000900604ff75b2 */ /* 0x0004620008000100 */
[----:B------:R2:W1:Y:S01]  /*0850*/  SYNCS.EXCH.64 URZ, [UR4+0x78], UR8 ;  /* 0x0000780804ff75b2 */ /* 0x0004620008000100 */
[----:B------:R2:W1:Y:S02]  /*0860*/  SYNCS.EXCH.64 URZ, [UR4+0x98], UR6 ;  /* 0x0000980604ff75b2 */ /* 0x0004640008000100 */
[----:B--2---:R-:W-:Y:S01]  /*0870*/  NOP ;  /* 0x0000000000007918 */ /* 0x004fe20000000000 */
.L_x_10:
[----:B------:R-:W2:Y:S01]  /*0880*/  SHFL.IDX PT, R2, R81, RZ, 0x1f ;  /* 0x00001fff51027589 */ /* 0x000ea200000e0000 */
[----:B------:R-:W-:Y:S01]  /*0890*/  NOP ;  /* 0x0000000000007918 */ /* 0x000fe20000000000 */
[----:B--2---:R-:W-:-:S13]  /*08a0*/  ISETP.NE.AND P0, PT, R2, 0x3, PT ;  /* 0x000000030200780c */ /* 0x004fda0003f05270 */
[----:B------:R-:W-:Y:S05]  /*08b0*/  @P0 BRA `(.L_x_11) ;  /* 0x0000000000300947 */ /* 0x000fea0003800000 */
[----:B-1----:R-:W1:Y:S01]  /*08c0*/  S2UR UR6, SR_CgaCtaId ;  /* 0x00000000000679c3 */ /* 0x002e620000008800 */
[----:B------:R-:W-:Y:S01]  /*08d0*/  UMOV UR4, 0x400 ;  /* 0x0000040000047882 */ /* 0x000fe20000000000 */
[----:B------:R-:W-:Y:S01]  /*08e0*/  UMOV UR5, 0x20 ;  /* 0x0000002000057882 */ /* 0x000fe20000000000 */
[----:B------:R-:W-:Y:S01]  /*08f0*/  ELECT P0, URZ, PT ;  /* 0x0000000000ff782f */ /* 0x000fe20003800000 */
[----:B-1----:R-:W-:Y:S02]  /*0900*/  ULEA UR6, UR6, UR4, 0x18 ;  /* 0x0000000406067291 */ /* 0x002fe4000f8ec0ff */
[----:B------:R-:W-:-:S04]  /*0910*/  UIADD3 UR4, UPT, UPT, -UR5, 0x100000, URZ ;  /* 0x0010000005047890 */ /* 0x000fc8000fffe1ff */
[----:B------:R-:W-:Y:S02]  /*0920*/  USHF.L.U32 UR5, UR4, 0xb, URZ ;  /* 0x0000000b04057899 */ /* 0x000fe400080006ff */
[----:B------:R-:W-:Y:S01]  /*0930*/  USHF.L.U32 UR4, UR4, 0x1, URZ ;  /* 0x0000000104047899 */ /* 0x000fe200080006ff */
[----:B------:R-:W1:Y:S11]  /*0940*/  FENCE.VIEW.ASYNC.S ;  /* 0x00000000000073c6 */ /* 0x000e760000000000 */
[----:B-1----:R2:W1:Y:S01]  /*0950*/  SYNCS.EXCH.64 URZ, [UR6+0xa0], UR4 ;  /* 0x0000a00406ff75b2 */ /* 0x0024620008000100 */
[----:B------:R2:W1:Y:S02]  /*0960*/  SYNCS.EXCH.64 URZ, [UR6+0xa8], UR4 ;  /* 0x0000a80406ff75b2 */ /* 0x0004640008000100 */
[----:B--2---:R-:W-:Y:S01]  /*0970*/  NOP ;  /* 0x0000000000007918 */ /* 0x004fe20000000000 */
.L_x_11:
[----:B------:R-:W2:Y:S01]  /*0980*/  SHFL.IDX PT, R2, R81, RZ, 0x1f ;  /* 0x00001fff51027589 */ /* 0x000ea200000e0000 */
[----:B------:R-:W-:Y:S01]  /*0990*/  NOP ;  /* 0x0000000000007918 */ /* 0x000fe20000000000 */
[----:B--2---:R-:W-:-:S13]  /*09a0*/  ISETP.NE.AND P0, PT, R2, 0x4, PT ;  /* 0x000000040200780c */ /* 0x004fda0003f05270 */
[----:B------:R-:W-:Y:S05]  /*09b0*/  @P0 BRA `(.L_x_12) ;  /* 0x00000000004c0947 */ /* 0x000fea0003800000 */
[----:B-1----:R-:W1:Y:S01]  /*09c0*/  S2UR UR6, SR_CgaCtaId ;  /* 0x00000000000679c3 */ /* 0x002e620000008800 */
[----:B------:R-:W-:Y:S01]  /*09d0*/  UMOV UR4, 0x1e0 ;  /* 0x000001e000047882 */ /* 0x000fe20000000000 */
[----:B------:R-:W-:Y:S01]  /*09e0*/  UMOV UR5, 0x400 ;  /* 0x0000040000057882 */ /* 0x000fe20000000000 */
[----:B------:R-:W-:Y:S01]  /*09f0*/  USEL UR4, UR4, 0x1a0, UP3 ;  /* 0x000001a004047887 */ /* 0x000fe20009800000 */
[----:B------:R-:W-:Y:S01]  /*0a00*/  UMOV UR8, 0x1 ;  /* 0x0000000100087882 */ /* 0x000fe20000000000 */
[----:B------:R-:W-:Y:S01]  /*0a10*/  ELECT P0, URZ, PT ;  /* 0x0000000000ff782f */ /* 0x000fe20003800000 */
[----:B------:R-:W-:-:S04]  /*0a20*/  UIADD3 UR8, UPT, UPT, -UR8, 0x100000, URZ ;  /* 0x0010000008087890 */ /* 0x000fc8000fffe1ff */
[----:B------:R-:W-:Y:S02]  /*0a30*/  USHF.L.U32 UR9, UR8, 0xb, URZ ;  /* 0x0000000b08097899 */ /* 0x000fe400080006ff */
[----:B------:R-:W-:Y:S02]  /*0a40*/  USHF.L.U32 UR8, UR8, 0x1, URZ ;  /* 0x0000000108087899 */ /* 0x000fe400080006ff */
[----:B-1----:R-:W-:Y:S02]  /*0a50*/  ULEA UR6, UR6, UR5, 0x18 ;  /* 0x0000000506067291 */ /* 0x002fe4000f8ec0ff */
[----:B------:R-:W-:-:S04]  /*0a60*/  UIADD3 UR4, UPT, UPT, -UR4, 0x100000, URZ ;  /* 0x0010000004047890 */ /* 0x000fc8000fffe1ff */
[----:B------:R-:W-:Y:S02]  /*0a70*/  USHF.L.U32 UR5, UR4, 0xb, URZ ;  /* 0x0000000b04057899 */ /* 0x000fe400080006ff */
[----:B------:R-:W-:Y:S01]  /*0a80*/  USHF.L.U32 UR4, UR4, 0x1, URZ ;  /* 0x0000000104047899 */ /* 0x000fe200080006ff */
[----:B------:R-:W1:Y:S03]  /*0a90*/  FENCE.VIEW.ASYNC.S ;  /* 0x00000000000073c6 */ /* 0x000e660000000000 */
[----:B-1----:R2:W1:Y:S08]  /*0aa0*/  SYNCS.EXCH.64 URZ, [UR6+0xb0], UR8 ;  /* 0x0000b00806ff75b2 */ /* 0x0024700008000100 */
[----:B------:R2:W1:Y:S01]  /*0ab0*/  SYNCS.EXCH.64 URZ, [UR6+0xc0], UR4 ;  /* 0x0000c00406ff75b2 */ /* 0x0004620008000100 */
[----:B------:R2:W1:Y:S01]  /*0ac0*/  SYNCS.EXCH.64 URZ, [UR6+0xb8], UR8 ;  /* 0x0000b80806ff75b2 */ /* 0x0004620008000100 */
[----:B------:R2:W1:Y:S02]  /*0ad0*/  SYNCS.EXCH.64 URZ, [UR6+0xc8], UR4 ;  /* 0x0000c80406ff75b2 */ /* 0x0004640008000100 */
[----:B--2---:R-:W-:Y:S01]  /*0ae0*/  NOP ;  /* 0x0000000000007918 */ /* 0x004fe20000000000 */
.L_x_12:
        /* <DEDUP_REMOVED lines=26> */
.L_x_13:
[----:B------:R-:W2:Y:S01]  /*0c90*/  SHFL.IDX PT, R2, R81, RZ, 0x1f ;  /* 0x00001fff51027589 */ /* 0x000ea200000e0000 */
[----:B------:R-:W1:Y:S01]  /*0ca0*/  S2UR UR47, SR_CgaCtaId ;  /* 0x00000000002f79c3 */ /* 0x000e620000008800 */
[----:B------:R-:W-:Y:S01]  /*0cb0*/  NOP ;  /* 0x0000000000007918 */ /* 0x000fe20000000000 */
[----:B--2---:R-:W-:-:S13]  /*0cc0*/  ISETP.NE.AND P0, PT, R2, 0x3, PT ;  /* 0x000000030200780c */ /* 0x004fda0003f05270 */
[----:B-1----:R-:W-:Y:S05]  /*0cd0*/  @P0 BRA `(.L_x_14) ;  /* 0x0000000000340947 */ /* 0x002fea0003800000 */
[----:B------:R-:W-:Y:S01]  /*0ce0*/  UMOV UR4, 0x400 ;  /* 0x0000040000047882 */ /* 0x000fe20000000000 */
[----:B------:R-:W-:Y:S01]  /*0cf0*/  UMOV UR6, 0x20 ;  /* 0x0000002000067882 */ /* 0x000fe20000000000 */
[----:B------:R-:W-:Y:S02]  /*0d00*/  ULEA UR4, UR47, UR4, 0x18 ;  /* 0x000000042f047291 */ /* 0x000fe4000f8ec0ff */
[----:B------:R-:W-:-:S04]  /*0d10*/  UIADD3 UR6, UPT, UPT, -UR6, 0x100000, URZ ;  /* 0x0010000006067890 */ /* 0x000fc8000fffe1ff */
[----:B------:R-:W-:Y:S02]  /*0d20*/  USHF.L.U32 UR7, UR6, 0xb, URZ ;  /* 0x0000000b06077899 */ /* 0x000fe400080006ff */
[----:B------:R-:W-:Y:S01]  /*0d30*/  USHF.L.U32 UR6, UR6, 0x1, URZ ;  /* 0x0000000106067899 */ /* 0x000fe200080006ff */
[----:B------:R-:W-:Y:S01]  /*0d40*/  ELECT P0, URZ, PT ;  /* 0x0000000000ff782f */ /* 0x000fe20003800000 */
[----:B------:R-:W1:Y:S10]  /*0d50*/  FENCE.VIEW.ASYNC.S ;  /* 0x00000000000073c6 */ /* 0x000e740000000000 */
[----:B-1----:R1:W2:Y:S01]  /*0d60*/  SYNCS.EXCH.64 URZ, [UR4+0x110], UR6 ;  /* 0x0001100604ff75b2 */ /* 0x0022a20008000100 */
[----:B------:R1:W1:Y:S01]  /*0d70*/  SYNCS.EXCH.64 URZ, [UR4+0x120], UR6 ;  /* 0x0001200604ff75b2 */ /* 0x0002620008000100 */
[----:B------:R1:W1:Y:S01]  /*0d80*/  SYNCS.EXCH.64 URZ, [UR4+0x118], UR6 ;  /* 0x0001180604ff75b2 */ /* 0x0002620008000100 */
[----:B------:R1:W1:Y:S01]  /*0d90*/  SYNCS.EXCH.64 URZ, [UR4+0x128], UR6 ;  /* 0x0001280604ff75b2 */ /* 0x0002620008000100 */
[----:B------:R-:W-:Y:S01]  /*0da0*/  NOP ;  /* 0x0000000000007918 */ /* 0x000fe20000000000 */
.L_x_14:
[----:B-1----:R-:W1:Y:S01]  /*0db0*/  LDCU UR4, c[0x0][0x36c] ;  /* 0x00006d80ff0477ac */ /* 0x002e620008000800 */
[----:B------:R-:W-:Y:S01]  /*0dc0*/  ISETP.NE.OR P3, PT, R0, 0x2, !P3 ;  /* 0x000000020000780c */ /* 0x000fe20005f65670 */
[----:B------:R-:W-:Y:S01]  /*0dd0*/  NOP ;  /* 0x0000000000007918 */ /* 0x000fe20000000000 */
[----:B------:R-:W-:Y:S01]  /*0de0*/  LOP3.LUT R0, R94, 0x1f, RZ, 0xc0, !PT ;  /* 0x0000001f5e007812 */ /* 0x000fe200078ec0ff */
[----:B------:R-:W-:Y:S02]  /*0df0*/  UISETP.NE.AND UP4, UPT, UR17, URZ, UPT ;  /* 0x000000ff1100728c */ /* 0x000fe4000bf85270 */
[----:B-1----:R-:W-:-:S09]  /*0e00*/  UISETP.EQ.U32.AND UP5, UPT, UR4, 0x1, UPT ;  /* 0x000000010400788c */ /* 0x002fd2000bfa2070 */
[----:B------:R-:W-:Y:S05]  /*0e10*/  BRA.U !UP5, `(.L_x_15) ;  /* 0x000000010d087547 */ /* 0x000fea000b800000 */
[----:B--234-:R-:W-:Y:S01]  /*0e20*/  UCGABAR_ARV ;  /* 0x00000000000079c7 */ /* 0x01cfe20008000000 */
[----:B------:R-:W-:Y:S05]  /*0e30*/  BRA `(.L_x_16) ;  /* 0x0000000000047947 */ /* 0x000fea0003800000 */
.L_x_15:
[----:B--234-:R-:W-:Y:S01]  /*0e40*/  NOP ;  /* 0x0000000000007918 */ /* 0x01cfe20000000000 */
.L_x_16:
[----:B------:R-:W1:Y:S01]  /*0e50*/  S2UR UR7, SR_CTAID.X ;  /* 0x00000000000779c3 */ /* 0x000e620000002500 */
[----:B------:R-:W-:-:S05]  /*0e60*/  CS2R.32 R82, SR_CgaSize ;  /* 0x0000000000527805 */ /* 0x000fca0000008a00 */
[----:B------:R-:W-:-:S05]  /*0e70*/  IMAD R82, R82, -0xa0, RZ ;  /* 0xffffff6052527824 */ /* 0x000fca00078e02ff */
[----:B------:R-:W-:-:S14]  /*0e80*/  R2UR UR5, R82 ;  /* 0x00000000520572ca */ /* 0x000fdc00000e0000 */
[----:B------:R-:W2:Y:S01]  /*0e90*/  LDCU UR5, c[0x0][UR5+0x2b0] ;  /* 0x00005600050577ac */ /* 0x000ea20008000800 */
[----:B------:R-:W-:-:S05]  /*0ea0*/  CS2R.32 R82, SR_CgaSize ;  /* 0x0000000000527805 */ /* 0x000fca0000008a00 */
[----:B------:R-:W-:-:S05]  /*0eb0*/  IMAD R82, R82, -0xa0, RZ ;  /* 0xffffff6052527824 */ /* 0x000fca00078e02ff */
[----:B------:R-:W-:-:S14]  /*0ec0*/  R2UR UR4, R82 ;  /* 0x00000000520472ca */ /* 0x000fdc00000e0000 */
[----:B------:R-:W3:Y:S01]  /*0ed0*/  LDCU UR4, c[0x0][UR4+0x2b4] ;  /* 0x00005680040477ac */ /* 0x000ee20008000800 */
[----:B------:R-:W4:Y:S01]  /*0ee0*/  S2UR UR8, SR_CTAID.Y ;  /* 0x00000000000879c3 */ /* 0x000f220000002600 */
[----:B------:R-:W-:-:S05]  /*0ef0*/  CS2R.32 R82, SR_CgaSize ;  /* 0x0000000000527805 */ /* 0x000fca0000008a00 */
[----:B------:R-:W-:-:S05]  /*0f00*/  IMAD R82, R82, -0xa0, RZ ;  /* 0xffffff6052527824 */ /* 0x000fca00078e02ff */
[----:B------:R-:W-:-:S14]  /*0f10*/  R2UR UR9, R82 ;  /* 0x00000000520972ca */ /* 0x000fdc00000e0000 */
[----:B------:R-:W3:Y:S01]  /*0f20*/  LDCU UR9, c[0x0][UR9+0x2a0] ;  /* 0x00005400090977ac */ /* 0x000ee20008000800 */
[----:B------:R-:W3:Y:S01]  /*0f30*/  LDCU UR21, c[0x0][0xb24] ;  /* 0x00016480ff1577ac */ /* 0x000ee20008000800 */
[----:B------:R-:W1:Y:S01]  /*0f40*/  S2UR UR36, SR_CTAID.Z ;  /* 0x00000000002479c3 */ /* 0x000e620000002700 */
[----:B------:R-:W-:-:S05]  /*0f50*/  CS2R.32 R82, SR_CgaSize ;  /* 0x0000000000527805 */ /* 0x000fca0000008a00 */
[----:B------:R-:W-:-:S05]  /*0f60*/  IMAD R82, R82, -0xa0, RZ ;  /* 0xffffff6052527824 */ /* 0x000fca00078e02ff */
[----:B------:R-:W-:-:S14]  /*0f70*/  R2UR UR63, R82 ;  /* 0x00000000523f72ca */ /* 0x000fdc00000e0000 */
[----:B------:R-:W3:Y:S01]  /*0f80*/  LDCU UR63, c[0x0][UR63+0x2a4] ;  /* 0x000054803f3f77ac */ /* 0x000ee20008000800 */
[----:B------:R-:W3:Y:S01]  /*0f90*/  LDCU UR42, c[0x0][0xb24] ;  /* 0x00016480ff2a77ac */ /* 0x000ee20008000800 */
[----:B-1----:R-:W-:Y:S01]  /*0fa0*/  I2FP.F32.U32 R3, UR7 ;  /* 0x0000000700037c45 */ /* 0x002fe20008201000 */
[----:B------:R-:W1:Y:S04]  /*0fb0*/  LDCU UR28, c[0x0][0xb30] ;  /* 0x00016600ff1c77ac */ /* 0x000e680008000800 */
[----:B--2---:R-:W-:Y:S01]  /*0fc0*/  FMUL R3, R3, UR5 ;  /* 0x0000000503037c20 */ /* 0x004fe20008400000 */
[----:B------:R-:W-:Y:S01]  /*0fd0*/  USHF.L.U32 UR26, UR47, 0xc, URZ ;  /* 0x0000000c2f1a7899 */ /* 0x000fe200080006ff */
[----:B----4-:R-:W-:Y:S01]  /*0fe0*/  I2FP.F32.U32 R2, UR8 ;  /* 0x0000000800027c45 */ /* 0x010fe20008201000 */
[----:B---3--:R-:W-:-:S03]  /*0ff0*/  UISETP.GE.AND UP2, UPT, UR21, 0x1, UPT ;  /* 0x000000011500788c */ /* 0x008fc6000bf46270 */
[----:B------:R-:W2:Y:S01]  /*1000*/  F2I.U32.TRUNC.NTZ R3, R3 ;  /* 0x0000000300037305 */ /* 0x000ea2000020f000 */
[----:B------:R-:W-:Y:S01]  /*1010*/  UMOV UR16, UR7 ;  /* 0x0000000700107c82 */ /* 0x000fe20008000000 */
[----:B------:R-:W-:Y:S01]  /*1020*/  FMUL R2, R2, UR4 ;  /* 0x0000000402027c20 */ /* 0x000fe20008400000 */
[----:B------:R-:W-:-:S05]  /*1030*/  UMOV UR20, UR8 ;  /* 0x0000000800147c82 */ /* 0x000fca0008000000 */
[----:B------:R-:W3:Y:S01]  /*1040*/  F2I.U32.TRUNC.NTZ R2, R2 ;  /* 0x0000000200027305 */ /* 0x000ee2000020f000 */
[----:B--2---:R-:W-:Y:S02]  /*1050*/  R2UR UR4, R3 ;  /* 0x00000000030472ca */ /* 0x004fe400000e0000 */
[----:B---3--:R-:W-:Y:S02]  /*1060*/  R2UR UR6, R2 ;  /* 0x00000000020672ca */ /* 0x008fe400000e0000 */
[----:B------:R-:W-:-:S09]  /*1070*/  PRMT R2, RZ, 0x7610, R2 ;  /* 0x00007610ff027816 */ /* 0x000fd20000000002 */
[----:B------:R-:W-:-:S04]  /*1080*/  UIADD3 UR5, UPT, UPT, -UR4, URZ, URZ ;  /* 0x000000ff04057290 */ /* 0x000fc8000fffe1ff */
[----:B------:R-:W-:Y:S02]  /*1090*/  UIMAD UR5, UR9, UR5, UR7 ;  /* 0x00000005090572a4 */ /* 0x000fe4000f8e0207 */
[----:B------:R-:W-:-:S04]  /*10a0*/  UIADD3 UR4, UPT, UPT, -UR6, URZ, URZ ;  /* 0x000000ff06047290 */ /* 0x000fc8000fffe1ff */
[----:B------:R-:W-:Y:S01]  /*10b0*/  IMAD.U32 R82, RZ, RZ, UR5 ;  /* 0x00000005ff527e24 */ /* 0x000fe2000f8e00ff */
[----:B------:R-:W-:Y:S01]  /*10c0*/  UIMAD UR63, UR63, UR4, UR8 ;  /* 0x000000043f3f72a4 */ /* 0x000fe2000f8e0208 */
[----:B-1----:R-:W-:Y:S11]  /*10d0*/  BRA.U UP4, `(.L_x_17) ;  /* 0x0000000104287547 */ /* 0x002ff6000b800000 */
[----:B------:R-:W-:Y:S01]  /*10e0*/  R2UR UR4, R82 ;  /* 0x00000000520472ca */ /* 0x000fe200000e0000 */
[----:B------:R-:W-:Y:S02]  /*10f0*/  UISETP.NE.AND UP0, UPT, UR63, URZ, UPT ;  /* 0x000000ff3f00728c */ /* 0x000fe4000bf05270 */
[----:B------:R-:W-:-:S10]  /*1100*/  UISETP.NE.AND UP1, UPT, UR63, 0x1, UPT ;  /* 0x000000013f00788c */ /* 0x000fd4000bf25270 */
[----:B------:R-:W-:-:S04]  /*1110*/  UISETP.EQ.OR UP0, UPT, UR4, URZ, !UP0 ;  /* 0x000000ff0400728c */ /* 0x000fc8000c702670 */
[----:B------:R-:W-:Y:S02]  /*1120*/  USEL UR5, URZ, 0x1, !UP0 ;  /* 0x00000001ff057887 */ /* 0x000fe4000c000000 */
[----:B------:R-:W-:Y:S02]  /*1130*/  UISETP.NE.AND UP0, UPT, UR4, URZ, UPT ;  /* 0x000000ff0400728c */ /* 0x000fe4000bf05270 */
[----:B------:R-:W-:-:S04]  /*1140*/  USEL UR4, URZ, 0x2, UP1 ;  /* 0x00000002ff047887 */ /* 0x000fc80008800000 */
[----:B------:R-:W-:-:S04]  /*1150*/  USEL UR4, UR4, 0x2, UP0 ;  /* 0x0000000204047887 */ /* 0x000fc80008000000 */
[----:B------:R-:W-:-:S06]  /*1160*/  UIADD3 UR4, UPT, UPT, UR5, UR4, URZ ;  /* 0x0000000405047290 */ /* 0x000fcc000fffe0ff */
[----:B------:R-:W-:Y:S02]  /*1170*/  MOV R2, UR4 ;  /* 0x0000000400027c02 */ /* 0x000fe40008000f00 */
.L_x_17:
[----:B------:R-:W-:Y:S05]  /*1180*/  BRA.U !UP2, `(.L_x_18) ;  /* 0x000000010ad47547 */ /* 0x000fea000b800000 */
[----:B------:R-:W1:Y:S01]  /*1190*/  LDCU.128 UR12, c[0x0][0xb10] ;  /* 0x00016200ff0c77ac */ /* 0x000e620008000c00 */
[----:B------:R-:W2:Y:S01]  /*11a0*/  LDCU UR6, c[0x0][0x370] ;  /* 0x00006e00ff0677ac */ /* 0x000ea20008000800 */
[----:B------:R-:W3:Y:S01]  /*11b0*/  LDCU UR5, c[0x0][0x374] ;  /* 0x00006e80ff0577ac */ /* 0x000ee20008000800 */
[----:B------:R-:W4:Y:S01]  /*11c0*/  LDCU UR27, c[0x0][0xb0c] ;  /* 0x00016180ff1b77ac */ /* 0x000f220008000800 */
[----:B------:R-:W4:Y:S01]  /*11d0*/  LDCU UR4, c[0x0][0xb20] ;  /* 0x00016400ff0477ac */ /* 0x000f220008000800 */
[----:B------:R-:W4:Y:S01]  /*11e0*/  LDCU.64 UR8, c[0x0][0xb28] ;  /* 0x00016500ff0877ac */ /* 0x000f220008000a00 */
[----:B-1----:R-:W-:Y:S02]  /*11f0*/  UISETP.NE.AND UP0, UPT, UR14, 0x1, UPT ;  /* 0x000000010e00788c */ /* 0x002fe4000bf05270 */
[----:B---3--:R-:W-:Y:S02]  /*1200*/  UIMAD.WIDE.U32 UR10, UR5, UR15, URZ ;  /* 0x0000000f050a72a5 */ /* 0x008fe4000f8e00ff */
[----:B--2---:R-:W-:-:S02]  /*1210*/  UIMAD.WIDE.U32 UR22, UR6, UR12, URZ ;  /* 0x0000000c061672a5 */ /* 0x004fc4000f8e00ff */
[----:B----4-:R-:W-:Y:S02]  /*1220*/  UISETP.NE.AND UP1, UPT, UR27, 0x1, UPT ;  /* 0x000000011b00788c */ /* 0x010fe4000bf25270 */
[----:B------:R-:W-:Y:S01]  /*1230*/  UISETP.NE.AND UP2, UPT, UR21, 0x1, UPT ;  /* 0x000000011500788c */ /* 0x000fe2000bf45270 */
[----:B------:R-:W-:Y:S02]  /*1240*/  UMOV UR10, UR11 ;  /* 0x0000000b000a7c82 */ /* 0x000fe40008000000 */
[----:B------:R-:W-:Y:S01]  /*1250*/  UMOV UR22, UR23 ;  /* 0x0000001700167c82 */ /* 0x000fe20008000000 */
[----:B------:R-:W-:Y:S02]  /*1260*/  @UP0 USHF.R.U32.HI UR5, URZ, UR4, UR10 ;  /* 0x00000004ff050299 */ /* 0x000fe4000801160a */
[----:B------:R-:W-:Y:S02]  /*1270*/  UIMAD.WIDE.U32 UR24, UR20, UR15, URZ ;  /* 0x0000000f141872a5 */ /* 0x000fe4000f8e00ff */
[----:B------:R-:W-:-:S02]  /*1280*/  UIMAD.WIDE.U32 UR10, UR5, UR8, URZ ;  /* 0x00000008050a72a5 */ /* 0x000fc4000f8e00ff */
[----:B------:R-:W-:Y:S02]  /*1290*/  @UP1 USHF.R.U32.HI UR6, URZ, UR13, UR22 ;  /* 0x0000000dff061299 */ /* 0x000fe40008011616 */
[----:B------:R-:W-:Y:S02]  /*12a0*/  UIMAD.WIDE.U32 UR18, UR16, UR12, URZ ;  /* 0x0000000c101272a5 */ /* 0x000fe4000f8e00ff */
[----:B------:R-:W-:Y:S01]  /*12b0*/  UIMAD.WIDE.U32 UR22, UR6, UR8, URZ ;  /* 0x00000008061672a5 */ /* 0x000fe2000f8e00ff */
[----:B------:R-:W-:Y:S01]  /*12c0*/  UMOV UR24, UR25 ;  /* 0x0000001900187c82 */ /* 0x000fe20008000000 */
[----:B------:R-:W-:Y:S01]  /*12d0*/  UMOV UR10, UR11 ;  /* 0x0000000b000a7c82 */ /* 0x000fe20008000000 */
[----:B------:R-:W-:Y:S02]  /*12e0*/  USHF.R.U32.HI UR24, URZ, UR4, UR24 ;  /* 0x00000004ff187299 */ /* 0x000fe40008011618 */
[----:B------:R-:W-:Y:S02]  /*12f0*/  @UP2 USHF.R.U32.HI UR5, URZ, UR9, UR10 ;  /* 0x00000009ff052299 */ /* 0x000fe4000801160a */
[----:B------:R-:W-:Y:S01]  /*1300*/  UMOV UR7, UR23 ;  /* 0x0000001700077c82 */ /* 0x000fe20008000000 */
[----:B------:R-:W-:Y:S01]  /*1310*/  UMOV UR18, UR19 ;  /* 0x0000001300127c82 */ /* 0x000fe20008000000 */
[----:B------:R-:W-:-:S02]  /*1320*/  @UP2 USHF.R.U32.HI UR6, URZ, UR9, UR7 ;  /* 0x00000009ff062299 */ /* 0x000fc40008011607 */
[----:B------:R-:W-:Y:S02]  /*1330*/  USHF.R.U32.HI UR13, URZ, UR13, UR18 ;  /* 0x0000000dff0d7299 */ /* 0x000fe40008011612 */
[----:B------:R-:W-:Y:S02]  /*1340*/  USEL UR4, UR20, UR24, !UP0 ;  /* 0x0000001814047287 */ /* 0x000fe4000c000000 */
[----:B------:R-:W-:Y:S02]  /*1350*/  UIMAD UR7, UR5, UR21, URZ ;  /* 0x00000015050772a4 */ /* 0x000fe4000f8e02ff */
[----:B------:R-:W-:Y:S02]  /*1360*/  USEL UR5, UR16, UR13, !UP1 ;  /* 0x0000000d10057287 */ /* 0x000fe4000c800000 */
[----:B------:R-:W-:Y:S02]  /*1370*/  UIMAD UR12, UR6, UR21, URZ ;  /* 0x00000015060c72a4 */ /* 0x000fe4000f8e02ff */
[----:B------:R-:W-:-:S02]  /*1380*/  UISETP.GE.AND UP0, UPT, UR4, UR7, UPT ;  /* 0x000000070400728c */ /* 0x000fc4000bf06270 */
[----:B------:R-:W-:Y:S02]  /*1390*/  UIMAD.WIDE.U32 UR10, UR4, UR8, URZ ;  /* 0x00000008040a72a5 */ /* 0x000fe4000f8e00ff */
[----:B------:R-:W-:Y:S02]  /*13a0*/  UISETP.GE.OR UP0, UPT, UR5, UR12, UP0 ;  /* 0x0000000c0500728c */ /* 0x000fe40008706670 */
[----:B------:R-:W-:Y:S02]  /*13b0*/  UIMAD.WIDE.U32 UR12, UR5, UR8, URZ ;  /* 0x00000008050c72a5 */ /* 0x000fe4000f8e00ff */
[----:B------:R-:W-:Y:S01]  /*13c0*/  UIADD3 UR10, UPT, UPT, -UR4, URZ, URZ ;  /* 0x000000ff040a7290 */ /* 0x000fe2000fffe1ff */
[----:B------:R-:W-:Y:S01]  /*13d0*/  UMOV UR8, UR11 ;  /* 0x0000000b00087c82 */ /* 0x000fe20008000000 */
[----:B------:R-:W-:Y:S02]  /*13e0*/  UIADD3 UR11, UPT, UPT, -UR5, URZ, URZ ;  /* 0x000000ff050b7290 */ /* 0x000fe4000fffe1ff */
[----:B------:R-:W-:-:S03]  /*13f0*/  USHF.R.U32.HI UR8, URZ, UR9, UR8 ;  /* 0x00000009ff087299 */ /* 0x000fc60008011608 */
[----:B------:R-:W-:Y:S01]  /*1400*/  @!UP0 UMOV UR7, UR13 ;  /* 0x0000000d00078c82 */ /* 0x000fe20008000000 */
[----:B------:R-:W-:Y:S02]  /*1410*/  UIMAD UR20, UR14, UR10, UR20 ;  /* 0x0000000a0e1472a4 */ /* 0x000fe4000f8e0214 */
[----:B------:R-:W-:Y:S02]  /*1420*/  USEL UR8, UR4, UR8, !UP2 ;  /* 0x0000000804087287 */ /* 0x000fe4000d000000 */
[----:B------:R-:W-:Y:S02]  /*1430*/  @!UP0 USHF.R.U32.HI UR7, URZ, UR9, UR7 ;  /* 0x00000009ff078299 */ /* 0x000fe40008011607 */
[----:B------:R-:W-:Y:S02]  /*1440*/  UIADD3 UR9, UPT, UPT, -UR8, URZ, URZ ;  /* 0x000000ff08097290 */ /* 0x000fe4000fffe1ff */
[----:B------:R-:W-:Y:S02]  /*1450*/  @!UP0 USEL UR7, UR5, UR7, !UP2 ;  /* 0x0000000705078287 */ /* 0x000fe4000d000000 */
[----:B------:R-:W-:-:S02]  /*1460*/  UIMAD UR9, UR21, UR9, UR4 ;  /* 0x00000009150972a4 */ /* 0x000fc4000f8e0204 */
[----:B------:R-:W-:Y:S02]  /*1470*/  @!UP0 UIADD3 UR8, UPT, UPT, UR8, -UR7, URZ ;  /* 0x8000000708088290 */ /* 0x000fe4000fffe0ff */
[----:B------:R-:W-:Y:S02]  /*1480*/  @!UP0 UIMAD UR6, UR9, UR6, UR7 ;  /* 0x00000006090682a4 */ /* 0x000fe4000f8e0207 */
[----:B------:R-:W-:Y:S02]  /*1490*/  @!UP0 UIMAD UR4, UR8, UR21, UR5 ;  /* 0x00000015080482a4 */ /* 0x000fe4000f8e0205 */
[----:B------:R-:W-:Y:S02]  /*14a0*/  UIMAD UR16, UR27, UR11, UR16 ;  /* 0x0000000b1b1072a4 */ /* 0x000fe4000f8e0210 */
[----:B------:R-:W-:Y:S01]  /*14b0*/  UIMAD UR20, UR4, UR14, UR20 ;  /* 0x0000000e041472a4 */ /* 0x000fe2000f8e0214 */
[----:B------:R-:W-:Y:S02]  /*14c0*/  @!UP0 UMOV UR5, UR6 ;  /* 0x0000000600058c82 */ /* 0x000fe40008000000 */
[----:B------:R-:W-:-:S12]  /*14d0*/  UIMAD UR16, UR5, UR27, UR16 ;  /* 0x0000001b051072a4 */ /* 0x000fd8000f8e0210 */
.L_x_18:
[----:B------:R-:W-:Y:S02]  /*14e0*/  UISETP.NE.AND UP1, UPT, UR28, 0x1, UPT ;  /* 0x000000011c00788c */ /* 0x000fe4000bf25270 */
[----:B------:R-:W-:Y:S02]  /*14f0*/  UISETP.NE.AND UP0, UPT, UR17, 0x2, UPT ;  /* 0x000000021100788c */ /* 0x000fe4000bf05270 */
[----:B------:R-:W-:-:S05]  /*1500*/  ULOP3.LUT UR21, UR26, 0x1000, URZ, 0xc0, !UPT ;  /* 0x000010001a157892 */ /* 0x000fca000f8ec0ff */
[----:B------:R-:W-:Y:S07]  /*1510*/  BRA.U UP1, `(.L_x_19) ;  /* 0x0000000101447547 */ /* 0x000fee000b800000 */
[----:B------:R-:W1:Y:S01]  /*1520*/  LDCU.128 UR8, c[0x0][0xb10] ;  /* 0x00016200ff0877ac */ /* 0x000e620008000c00 */
[----:B------:R-:W2:Y:S01]  /*1530*/  LDCU UR12, c[0x0][0xb0c] ;  /* 0x00016180ff0c77ac */ /* 0x000ea20008000800 */
[----:B------:R-:W3:Y:S01]  /*1540*/  LDCU UR13, c[0x0][0xb20] ;  /* 0x00016400ff0d77ac */ /* 0x000ee20008000800 */
[----:B-1----:R-:W-:Y:S02]  /*1550*/  UIMAD.WIDE.U32 UR6, UR16, UR8, URZ ;  /* 0x00000008100672a5 */ /* 0x002fe4000f8e00ff */
[----:B------:R-:W-:Y:S02]  /*1560*/  UIMAD.WIDE.U32 UR4, UR20, UR11, URZ ;  /* 0x0000000b140472a5 */ /* 0x000fe4000f8e00ff */
[----:B--2---:R-:W-:Y:S02]  /*1570*/  UISETP.NE.AND UP2, UPT, UR12, 0x1, UPT ;  /* 0x000000010c00788c */ /* 0x004fe4000bf45270 */
[----:B------:R-:W-:Y:S01]  /*1580*/  UISETP.NE.AND UP1, UPT, UR10, 0x1, UPT ;  /* 0x000000010a00788c */ /* 0x000fe2000bf25270 */
[----:B------:R-:W-:-:S02]  /*1590*/  UMOV UR6, UR7 ;  /* 0x0000000700067c82 */ /* 0x000fc40008000000 */
[----:B------:R-:W-:Y:S01]  /*15a0*/  UMOV UR4, UR5 ;  /* 0x0000000500047c82 */ /* 0x000fe20008000000 */
[----:B------:R-:W-:Y:S02]  /*15b0*/  USHF.R.U32.HI UR6, URZ, UR9, UR6 ;  /* 0x00000009ff067299 */ /* 0x000fe40008011606 */
[----:B---3--:R-:W-:Y:S02]  /*15c0*/  USHF.R.U32.HI UR4, URZ, UR13, UR4 ;  /* 0x0000000dff047299 */ /* 0x008fe40008011604 */
[----:B------:R-:W-:Y:S02]  /*15d0*/  USEL UR5, UR16, UR6, !UP2 ;  /* 0x0000000610057287 */ /* 0x000fe4000d000000 */
[----:B------:R-:W-:-:S04]  /*15e0*/  USEL UR4, UR20, UR4, !UP1 ;  /* 0x0000000414047287 */ /* 0x000fc8000c800000 */
[----:B------:R-:W-:Y:S02]  /*15f0*/  UIADD3 UR6, UPT, UPT, UR5, -UR4, URZ ;  /* 0x8000000405067290 */ /* 0x000fe4000fffe0ff */
[----:B------:R-:W-:Y:S02]  /*1600*/  UIADD3 UR4, UPT, UPT, -UR5, UR4, URZ ;  /* 0x0000000405047290 */ /* 0x000fe4000fffe1ff */
[----:B------:R-:W-:Y:S02]  /*1610*/  UIMAD UR20, UR6, UR10, UR20 ;  /* 0x0000000a061472a4 */ /* 0x000fe4000f8e0214 */
[----:B------:R-:W-:-:S12]  /*1620*/  UIMAD UR16, UR4, UR12, UR16 ;  /* 0x0000000c041072a4 */ /* 0x000fd8000f8e0210 */
.L_x_19:
[----:B------:R-:W-:Y:S05]  /*1630*/  BRA.U !UP5, `(.L_x_20) ;  /* 0x000000010d0c7547 */ /* 0x000fea000b800000 */
[----:B------:R-:W-:Y:S01]  /*1640*/  UCGABAR_WAIT ;  /* 0x0000000000007dc7 */ /* 0x000fe20008000000 */
[----:B------:R-:W-:Y:S01]  /*1650*/  CCTL.IVALL ;  /* 0x00000000ff00798f */ /* 0x000fe20002000000 */
[----:B------:R-:W-:Y:S05]  /*1660*/  BRA `(.L_x_21) ;  /* 0x0000000000047947 */ /* 0x000fea0003800000 */
.L_x_20:
[----:B------:R-:W-:Y:S06]  /*1670*/  BAR.SYNC.DEFER_BLOCKING 0x0 ;  /* 0x0000000000007b1d */ /* 0x000fec0000010000 */
.L_x_21:
[----:B------:R-:W-:Y:S05]  /*1680*/  BRA.U UP0, `(.L_x_22) ;  /* 0x0000001500087547 */ /* 0x000fea000b800000 */
[----:B------:R-:W1:Y:S01]  /*1690*/  LDCU UR6, c[0x0][0x38c] ;  /* 0x00007180ff0677ac */ /* 0x000e620008000800 */
[----:B------:R-:W-:Y:S01]  /*16a0*/  PLOP3.LUT P1, PT, PT, PT, UP3, 0x80, 0x8 ;  /* 0x000000000008781c */ /* 0x000fe20003f2f038 */
[----:B------:R-:W-:Y:S01]  /*16b0*/  IMAD.MOV.U32 R12, RZ, RZ, 0x1 ;  /* 0x00000001ff0c7424 */ /* 0x000fe200078e00ff */
[----:B------:R-:W-:Y:S01]  /*16c0*/  ISETP.EQ.OR P2, PT, R0, RZ, P3 ;  /* 0x000000ff0000720c */ /* 0x000fe20001f42670 */
[----:B------:R-:W-:Y:S01]  /*16d0*/  UISETP.NE.AND UP1, UPT, UR17, URZ, UPT ;  /* 0x000000ff1100728c */ /* 0x000fe2000bf25270 */
[----:B------:R-:W-:Y:S02]  /*16e0*/  PLOP3.LUT P1, PT, P1, PT, PT, 0x8, 0x80 ;  /* 0x000000000080781c */ /* 0x000fe40000f2e170 */
[----:B------:R-:W-:Y:S01]  /*16f0*/  CS2R R10, SRZ ;  /* 0x00000000000a7805 */ /* 0x000fe2000001ff00 */
[----:B------:R-:W-:Y:S01]  /*1700*/  IMAD.MOV.U32 R9, RZ, RZ, RZ ;  /* 0x000000ffff097224 */ /* 0x000fe200078e00ff */
[----:B------:R-:W2:Y:S01]  /*1710*/  LDCU UR39, c[0x0][0x370] ;  /* 0x00006e00ff2777ac */ /* 0x000ea20008000800 */
[----:B------:R-:W-:Y:S01]  /*1720*/  IMAD.MOV.U32 R8, RZ, RZ, 0x1 ;  /* 0x00000001ff087424 */ /* 0x000fe200078e00ff */
[----:B------:R-:W-:Y:S01]  /*1730*/  USEL UR25, UR43, 0x2, UP1 ;  /* 0x000000022b197887 */ /* 0x000fe20008800000 */
[----:B------:R-:W3:Y:S01]  /*1740*/  LDCU.64 UR28, c[0x0][0x348] ;  /* 0x00006900ff1c77ac */ /* 0x000ee20008000a00 */
[----:B-1----:R-:W-:-:S02]  /*1750*/  UIADD3 UR5, UPT, UPT, UR6, 0x3f, URZ ;  /* 0x0000003f06057890 */ /* 0x002fc4000fffe0ff */
[----:B------:R-:W-:Y:S02]  /*1760*/  USHF.R.U32.HI UR44, URZ, 0x6, UR21 ;  /* 0x00000006ff2c7899 */ /* 0x000fe40008011615 */
[----:B------:R-:W-:Y:S02]  /*1770*/  USHF.R.S32.HI UR4, URZ, 0x1f, UR5 ;  /* 0x0000001fff047899 */ /* 0x000fe40008011405 */
[----:B------:R-:W-:Y:S02]  /*1780*/  UIADD3 UR45, UPT, UPT, UR6, 0x7e, URZ ;  /* 0x0000007e062d7890 */ /* 0x000fe4000fffe0ff */
[----:B------:R-:W-:Y:S01]  /*1790*/  ULEA.HI UR4, UR4, UR5, URZ, 0x6 ;  /* 0x0000000504047291 */ /* 0x000fe2000f8f30ff */
[----:B------:R-:W1:Y:S03]  /*17a0*/  LDCU UR38, c[0x0][0x374] ;  /* 0x00006e80ff2677ac */ /* 0x000e660008000800 */
[----:B------:R-:W-:-:S02]  /*17b0*/  USHF.R.S32.HI UR41, URZ, 0x6, UR4 ;  /* 0x00000006ff297899 */ /* 0x000fc40008011404 */
[----:B------:R-:W-:Y:S02]  /*17c0*/  UIADD3 UR4, UPT, UPT, UR6, -0x1, URZ ;  /* 0xffffffff06047890 */ /* 0x000fe4000fffe0ff */
[----:B------:R-:W-:Y:S02]  /*17d0*/  UISETP.LT.U32.AND UP0, UPT, UR41, 0x6, UPT ;  /* 0x000000062900788c */ /* 0x000fe4000bf01070 */
[----:B------:R-:W-:Y:S02]  /*17e0*/  UISETP.GE.U32.AND UP2, UPT, UR4, -0x7f, UPT ;  /* 0xffffff810400788c */ /* 0x000fe4000bf46070 */
[----:B------:R-:W-:Y:S01]  /*17f0*/  USEL UR40, UR41, 0x6, UP0 ;  /* 0x0000000629287887 */ /* 0x000fe20008000000 */
[----:B------:R-:W-:-:S03]  /*1800*/  UMOV UR5, URZ ;  /* 0x000000ff00057c82 */ /* 0x000fc60008000000 */
[----:B------:R-:W-:Y:S02]  /*1810*/  UIADD3 UR24, UPT, UPT, UR40, -0x1, URZ ;  /* 0xffffffff28187890 */ /* 0x000fe4000fffe0ff */
[----:B------:R-:W-:-:S03]  /*1820*/  UIADD3 UR43, UPT, UPT, UR41, -UR40, URZ ;  /* 0x80000028292b7290 */ /* 0x000fc6000fffe0ff */
[----:B------:R-:W-:-:S04]  /*1830*/  @UP2 UIADD3 UR24, UPT, UPT, UR40, URZ, URZ ;  /* 0x000000ff28182290 */ /* 0x000fc8000fffe0ff */
[----:B-123--:R-:W-:-:S12]  /*1840*/  UIADD3 UR24, UPT, UPT, UR24, 0x1, URZ ;  /* 0x0000000118187890 */ /* 0x00efd8000fffe0ff */
.L_x_42:
[----:B------:R-:W-:Y:S01]  /*1850*/  UISETP.NE.AND UP0, UPT, UR47, URZ, UPT ;  /* 0x000000ff2f00728c */ /* 0x000fe2000bf05270 */
[----:B-1----:R-:W1:Y:S08]  /*1860*/  S2UR UR47, SR_CgaCtaId ;  /* 0x00000000002f79c3 */ /* 0x002e700000008800 */
[----:B------:R-:W-:Y:S05]  /*1870*/  BRA.U UP0, `(.L_x_23) ;  /* 0x0000000100347547 */ /* 0x000fea000b800000 */
[----:B------:R-:W2:Y:S01]  /*1880*/  S2R R0, SR_CgaCtaId ;  /* 0x0000000000007919 */ /* 0x000ea20000008800 */
[----:B------:R-:W-:Y:S02]  /*1890*/  MOV R3, 0x400 ;  /* 0x0000040000037802 */ /* 0x000fe40000000f00 */
[----:B------:R-:W-:Y:S02]  /*18a0*/  SHF.L.U32 R2, R8, 0x1f, RZ ;  /* 0x0000001f08027819 */ /* 0x000fe400000006ff */
[----:B--2---:R-:W-:-:S05]  /*18b0*/  LEA R0, R0, R3, 0x18 ;  /* 0x0000000300007211 */ /* 0x004fca00078ec0ff */
[----:B------:R-:W-:-:S04]  /*18c0*/  IMAD R3, R9, 0x8, R0 ;  /* 0x0000000809037824 */ /* 0x000fc800078e0200 */
[----:B------:R-:W2:Y:S02]  /*18d0*/  SYNCS.PHASECHK.TRANS64.TRYWAIT P0, [R3+URZ+0x120], R2 ;  /* 0x00012002030075a7 */ /* 0x000ea400080011ff */
[----:B--2---:R-:W-:Y:S05]  /*18e0*/  @!P0 BRA `(.L_x_24) ;  /* 0x0000007c00148947 */ /* 0x004fea0003800000 */
.L_x_140:
[----:B------:R-:W-:Y:S01]  /*18f0*/  VIADD R9, R9, 0x1 ;  /* 0x0000000109097836 */ /* 0x000fe20000000000 */
[----:B------:R2:W-:Y:S04]  /*1900*/  SYNCS.ARRIVE.TRANS64.A1T0 RZ, [R3+URZ+0x110], RZ ;  /* 0x000110ff03ff79a7 */ /* 0x0005e800081000ff */
[----:B------:R-:W-:-:S04]  /*1910*/  ISETP.NE.AND P0, PT, R9, 0x2, PT ;  /* 0x000000020900780c */ /* 0x000fc80003f05270 */
[----:B------:R-:W-:Y:S02]  /*1920*/  SEL R9, R9, RZ, P0 ;  /* 0x000000ff09097207 */ /* 0x000fe40000000000 */
[----:B--2---:R-:W-:-:S04]  /*1930*/  SEL R3, RZ, 0x1, P0 ;  /* 0x00000001ff037807 */ /* 0x004fc80000000000 */
[----:B------:R-:W-:-:S07]  /*1940*/  LOP3.LUT R8, R8, R3, RZ, 0x3c, !PT ;  /* 0x0000000308087212 */ /* 0x000fce00078e3cff */
.L_x_23:
[----:B------:R-:W-:Y:S01]  /*1950*/  UMOV UR6, 0x400 ;  /* 0x0000040000067882 */ /* 0x000fe20000000000 */
[----:B------:R-:W-:Y:S01]  /*1960*/  SHF.L.U32 R0, R12, 0x1f, RZ ;  /* 0x0000001f0c007819 */ /* 0x000fe200000006ff */
[----:B-1----:R-:W-:Y:S02]  /*1970*/  ULEA UR6, UR47, UR6, 0x18 ;  /* 0x000000062f067291 */ /* 0x002fe4000f8ec0ff */
[----:B------:R-:W-:Y:S02]  /*1980*/  UISETP.GE.U32.AND UP0, UPT, UR45, 0x7f, UPT ;  /* 0x0000007f2d00788c */ /* 0x000fe4000bf06070 */
[----:B------:R-:W-:Y:S02]  /*1990*/  ULEA UR4, UR5, UR6, 0x3 ;  /* 0x0000000605047291 */ /* 0x000fe4000f8e18ff */
[----:B------:R-:W-:Y:S02]  /*19a0*/  USHF.L.U32 UR11, UR20, 0x7, URZ ;  /* 0x00000007140b7899 */ /* 0x000fe400080006ff */
[----:B------:R-:W-:Y:S01]  /*19b0*/  ULEA UR35, UR16, UR44, 0x7 ;  /* 0x0000002c10237291 */ /* 0x000fe2000f8e38ff */
[----:B------:R-:W-:-:S04]  /*19c0*/  UMOV UR13, URZ ;  /* 0x000000ff000d7c82 */ /* 0x000fc80008000000 */
[----:B------:R1:W2:Y:S01]  /*19d0*/  SYNCS.PHASECHK.TRANS64.TRYWAIT P0, [UR4+0x30], R0 ;  /* 0x00003000ff0075a7 */ /* 0x0002a20008001104 */
[----:B------:R-:W-:Y:S06]  /*19e0*/  BRA.U !UP0, `(.L_x_25) ;  /* 0x0000000108bc7547 */ /* 0x000fec000b800000 */
[----:B------:R-:W-:Y:S01]  /*19f0*/  UMOV UR7, URZ ;  /* 0x000000ff00077c82 */ /* 0x000fe20008000000 */
[----:B------:R-:W-:-:S05]  /*1a00*/  UMOV UR4, UR5 ;  /* 0x0000000500047c82 */ /* 0x000fca0008000000 */
.L_x_31:
[----:B------:R-:W-:Y:S01]  /*1a10*/  ULEA UR33, UR4, UR6, 0x3 ;  /* 0x0000000604217291 */ /* 0x000fe2000f8e18ff */
[----:B--2---:R-:W-:Y:S01]  /*1a20*/  @!P3 MOV R2, 0x8000 ;  /* 0x000080000002b802 */ /* 0x004fe20000000f00 */
[----:B--2-4-:R-:W-:Y:S10]  /*1a30*/  @P0 BRA `(.L_x_26) ;  /* 0x00000000000c0947 */ /* 0x014ff40003800000 */
[----:B------:R-:W-:-:S04]  /*1a40*/  SHF.L.U32 R3, R12, 0x1f, RZ ;  /* 0x0000001f0c037819 */ /* 0x000fc800000006ff */
[----:B------:R-:W2:Y:S02]  /*1a50*/  SYNCS.PHASECHK.TRANS64.TRYWAIT P0, [UR33+0x30], R3 ;  /* 0x00003003ff0075a7 */ /* 0x000ea40008001121 */
[----:B--2---:R-:W-:Y:S05]  /*1a60*/  @!P0 BRA `(.L_x_27) ;  /* 0x0000007800c88947 */ /* 0x004fea0003800000 */
.L_x_26:
[----:B------:R2:W-:Y:S01]  /*1a70*/  @!P3 SYNCS.ARRIVE.TRANS64 RZ, [UR33], R2 ;  /* 0x00000002ffffb9a7 */ /* 0x0005e20008000021 */
[----:B------:R-:W-:-:S04]  /*1a80*/  ULOP3.LUT UR5, UR25, 0x2, URZ, 0xfc, !UPT ;  /* 0x0000000219057892 */ /* 0x000fc8000f8efcff */
[----:B------:R-:W-:-:S09]  /*1a90*/  UISETP.NE.AND UP0, UPT, UR5, 0x2, UPT ;  /* 0x000000020500788c */ /* 0x000fd2000bf05270 */
[----:B------:R-:W-:Y:S05]  /*1aa0*/  BRA.U UP0, `(.L_x_28) ;  /* 0x0000000100047547 */ /* 0x000fea000b800000 */
[----:B------:R-:W-:Y:S05]  /*1ab0*/  BPT.TRAP 0x1 ;  /* 0x000000040000795c */ /* 0x000fea0000300000 */
.L_x_28:
[----:B------:R-:W-:Y:S04]  /*1ac0*/  BSSY.RECONVERGENT B0, `(.L_x_29) ;  /* 0x0000003000007945 */ /* 0x000fe80003800200 */
[----:B------:R-:W-:Y:S05]  /*1ad0*/  @P2 BRA `(.L_x_30) ;  /* 0x0000000000042947 */ /* 0x000fea0003800000 */
[----:B------:R-:W-:Y:S05]  /*1ae0*/  BPT.TRAP 0x1 ;  /* 0x000000040000795c */ /* 0x000fea0000300000 */
.L_x_30:
[----:B------:R-:W-:Y:S05]  /*1af0*/  BSYNC.RECONVERGENT B0 ;  /* 0x0000000000007941 */ /* 0x000fea0003800200 */
.L_x_29:
[----:B------:R-:W-:Y:S02]  /*1b00*/  UIADD3 UR5, UPT, UPT, UR4, 0x1, URZ ;  /* 0x0000000104057890 */ /* 0x000fe4000fffe0ff */
[----:B------:R-:W-:Y:S02]  /*1b10*/  UIADD3 UR16, UP1, UPT, UR28, 0x80, URZ ;  /* 0x000000801c107890 */ /* 0x000fe4000ff3e0ff */
[----:B------:R-:W-:Y:S02]  /*1b20*/  UISETP.NE.AND UP0, UPT, UR5, 0x6, UPT ;  /* 0x000000060500788c */ /* 0x000fe4000bf05270 */
[----:B------:R-:W-:Y:S02]  /*1b30*/  USHF.L.U32 UR34, UR7, 0x6, URZ ;  /* 0x0000000607227899 */ /* 0x000fe400080006ff */
[----:B------:R-:W-:Y:S02]  /*1b40*/  USEL UR9, URZ, 0x1, UP0 ;  /* 0x00000001ff097887 */ /* 0x000fe40008000000 */
[----:B------:R-:W-:-:S02]  /*1b50*/  USEL UR5, UR5, URZ, UP0 ;  /* 0x000000ff05057287 */ /* 0x000fc40008000000 */
[----:B------:R-:W-:Y:S02]  /*1b60*/  UIADD3 UR14, UP0, UPT, UR28, 0x180, URZ ;  /* 0x000001801c0e7890 */ /* 0x000fe4000ff1e0ff */
[----:B------:R-:W-:Y:S01]  /*1b70*/  ULEA UR8, UR5, UR6, 0x3 ;  /* 0x0000000605087291 */ /* 0x000fe2000f8e18ff */
[----:B------:R-:W-:Y:S01]  /*1b80*/  LOP3.LUT R12, R12, UR9, RZ, 0x3c, !PT ;  /* 0x000000090c0c7c12 */ /* 0x000fe2000f8e3cff */
[----:B------:R-:W-:Y:S02]  /*1b90*/  UIADD3.X UR17, UPT, UPT, URZ, UR29, URZ, UP1, !UPT ;  /* 0x0000001dff117290 */ /* 0x000fe40008ffe4ff */
[----:B------:R-:W-:Y:S01]  /*1ba0*/  UIADD3.X UR15, UPT, UPT, URZ, UR29, URZ, UP0, !UPT ;  /* 0x0000001dff0f7290 */ /* 0x000fe200087fe4ff */
[----:B-1----:R-:W-:Y:S01]  /*1bb0*/  SHF.L.U32 R0, R12, 0x1f, RZ ;  /* 0x0000001f0c007819 */ /* 0x002fe200000006ff */
[----:B------:R-:W-:Y:S01]  /*1bc0*/  UMOV UR18, 0x0 ;  /* 0x0000000000127882 */ /* 0x000fe20000000000 */
[----:B------:R-:W-:Y:S01]  /*1bd0*/  UMOV UR19, 0x10000000 ;  /* 0x1000000000137882 */ /* 0x000fe20000000000 */
[----:B------:R-:W-:Y:S01]  /*1be0*/  UMOV UR12, UR36 ;  /* 0x00000024000c7c82 */ /* 0x000fe20008000000 */
[----:B------:R3:W4:Y:S01]  /*1bf0*/  SYNCS.PHASECHK.TRANS64.TRYWAIT P0, [UR8+0x30], R0 ;  /* 0x00003000ff0075a7 */ /* 0x0007220008001108 */
[----:B------:R-:W-:Y:S01]  /*1c00*/  USHF.L.U32 UR8, UR4, 0xe, URZ ;  /* 0x0000000e04087899 */ /* 0x000fe200080006ff */
[----:B------:R-:W-:-:S02]  /*1c10*/  UMOV UR9, UR33 ;  /* 0x0000002100097c82 */ /* 0x000fc40008000000 */
[----:B------:R-:W-:Y:S01]  /*1c20*/  UMOV UR4, 0x30000 ;  /* 0x0003000000047882 */ /* 0x000fe20000000000 */
[----:B------:R-:W-:Y:S02]  /*1c30*/  ULEA UR32, UR21, UR8, 0x1 ;  /* 0x0000000815207291 */ /* 0x000fe4000f8e08ff */
[----:B------:R-:W-:Y:S02]  /*1c40*/  UIADD3 UR8, UPT, UPT, UR6, 0x20400, UR8 ;  /* 0x0002040006087890 */ /* 0x000fe4000fffe008 */
[----:B------:R-:W-:Y:S01]  /*1c50*/  UIADD3 UR32, UPT, UPT, UR6, 0x8400, UR32 ;  /* 0x0000840006207890 */ /* 0x000fe2000fffe020 */
[----:B------:R-:W-:Y:S01]  /*1c60*/  UMOV UR10, UR34 ;  /* 0x00000022000a7c82 */ /* 0x000fe20008000000 */
[----:B------:R-:W-:Y:S01]  /*1c70*/  UIADD3 UR7, UPT, UPT, UR7, 0x1, URZ ;  /* 0x0000000107077890 */ /* 0x000fe2000fffe0ff */
[----:B------:R-:W-:-:S03]  /*1c80*/  UMOV UR13, UR24 ;  /* 0x00000018000d7c82 */ /* 0x000fc60008000000 */
[----:B------:R-:W-:-:S03]  /*1c90*/  UISETP.NE.AND UP0, UPT, UR7, UR24, UPT ;  /* 0x000000180700728c */ /* 0x000fc6000bf05270 */
[----:B------:R1:W-:Y:S01]  /*1ca0*/  UTMALDG.3D.MULTICAST [UR32], [UR16], UR4, desc[UR18] ;  /* 0x00001220100073b4 */ /* 0x0003e20008011804 */
[----:B------:R3:W-:Y:S01]  /*1cb0*/  UTMALDG.3D [UR8], [UR14], desc[UR18] ;  /* 0x000012080e0075b4 */ /* 0x0007e20008011000 */
[----:B-1----:R-:W-:-:S04]  /*1cc0*/  UMOV UR4, UR5 ;  /* 0x0000000500047c82 */ /* 0x002fc80008000000 */
[----:B---3--:R-:W-:Y:S05]  /*1cd0*/  BRA.U UP0, `(.L_x_31) ;  /* 0xfffffffd004c7547 */ /* 0x008fea000b83ffff */
.L_x_25:
[----:B------:R-:W-:Y:S01]  /*1ce0*/  ULEA UR4, UR5, UR6, 0x3 ;  /* 0x0000000605047291 */ /* 0x000fe2000f8e18ff */
[----:B-1----:R-:W-:Y:S01]  /*1cf0*/  SHF.L.U32 R0, R12, 0x1f, RZ ;  /* 0x0000001f0c007819 */ /* 0x002fe200000006ff */
[----:B------:R-:W-:Y:S01]  /*1d00*/  @!P1 SYNCS.ARRIVE.TRANS64.A1T0 RZ, [UR6+0xa8], RZ ;  /* 0x0000a8ffffff99a7 */ /* 0x000fe20008100006 */
[----:B------:R-:W-:-:S06]  /*1d10*/  UISETP.GT.AND UP0, UPT, UR41, UR40, UPT ;  /* 0x000000282900728c */ /* 0x000fcc000bf04270 */
[----:B--2-4-:R1:W2:Y:S03]  /*1d20*/  SYNCS.PHASECHK.TRANS64.TRYWAIT P0, [UR4+0x30], R0 ;  /* 0x00003000ff0075a7 */ /* 0x0142a60008001104 */
[----:B------:R-:W-:Y:S05]  /*1d30*/  BRA.U !UP0, `(.L_x_32) ;  /* 0x0000000108c07547 */ /* 0x000fea000b800000 */
[----:B------:R-:W-:Y:S01]  /*1d40*/  UIADD3 UR26, UPT, UPT, UR43, UR13, URZ ;  /* 0x0000000d2b1a7290 */ /* 0x000fe2000fffe0ff */
[----:B------:R-:W-:-:S11]  /*1d50*/  UMOV UR4, UR5 ;  /* 0x0000000500047c82 */ /* 0x000fd60008000000 */
.L_x_38:
[----:B------:R-:W-:Y:S01]  /*1d60*/  ULEA UR17, UR4, UR6, 0x3 ;  /* 0x0000000604117291 */ /* 0x000fe2000f8e18ff */
[----:B--2---:R-:W-:Y:S01]  /*1d70*/  @!P3 MOV R2, 0x8000 ;  /* 0x000080000002b802 */ /* 0x004fe20000000f00 */
[----:B--2-4-:R-:W-:Y:S10]  /*1d80*/  @P0 BRA `(.L_x_33) ;  /* 0x00000000000c0947 */ /* 0x014ff40003800000 */
[----:B------:R-:W-:-:S04]  /*1d90*/  SHF.L.U32 R3, R12, 0x1f, RZ ;  /* 0x0000001f0c037819 */ /* 0x000fc800000006ff */
[----:B------:R-:W2:Y:S02]  /*1da0*/  SYNCS.PHASECHK.TRANS64.TRYWAIT P0, [UR17+0x30], R3 ;  /* 0x00003003ff0075a7 */ /* 0x000ea40008001111 */
[----:B--2---:R-:W-:Y:S05]  /*1db0*/  @!P0 BRA `(.L_x_34) ;  /* 0x00000078000c8947 */ /* 0x004fea0003800000 */
.L_x_33:
[----:B------:R2:W-:Y:S01]  /*1dc0*/  @!P3 SYNCS.ARRIVE.TRANS64 RZ, [UR17], R2 ;  /* 0x00000002ffffb9a7 */ /* 0x0005e20008000011 */
[----:B------:R-:W-:-:S04]  /*1dd0*/  ULOP3.LUT UR5, UR25, 0x2, URZ, 0xfc, !UPT ;  /* 0x0000000219057892 */ /* 0x000fc8000f8efcff */
[----:B------:R-:W-:-:S09]  /*1de0*/  UISETP.NE.AND UP0, UPT, UR5, 0x2, UPT ;  /* 0x000000020500788c */ /* 0x000fd2000bf05270 */
[----:B------:R-:W-:Y:S05]  /*1df0*/  BRA.U UP0, `(.L_x_35) ;  /* 0x0000000100047547 */ /* 0x000fea000b800000 */
[----:B------:R-:W-:Y:S05]  /*1e00*/  BPT.TRAP 0x1 ;  /* 0x000000040000795c */ /* 0x000fea0000300000 */
.L_x_35:
[----:B------:R-:W-:Y:S04]  /*1e10*/  BSSY.RECONVERGENT B0, `(.L_x_36) ;  /* 0x0000003000007945 */ /* 0x000fe80003800200 */
[----:B------:R-:W-:Y:S05]  /*1e20*/  @P2 BRA `(.L_x_37) ;  /* 0x0000000000042947 */ /* 0x000fea0003800000 */
[----:B------:R-:W-:Y:S05]  /*1e30*/  BPT.TRAP 0x1 ;  /* 0x000000040000795c */ /* 0x000fea0000300000 */
.L_x_37:
[----:B------:R-:W-:Y:S05]  /*1e40*/  BSYNC.RECONVERGENT B0 ;  /* 0x0000000000007941 */ /* 0x000fea0003800200 */
.L_x_36:
[----:B------:R-:W-:Y:S02]  /*1e50*/  UIADD3 UR5, UPT, UPT, UR4, 0x1, URZ ;  /* 0x0000000104057890 */ /* 0x000fe4000fffe0ff */
[----:B------:R-:W-:Y:S02]  /*1e60*/  UIADD3 UR14, UP1, UPT, UR28, 0x80, URZ ;  /* 0x000000801c0e7890 */ /* 0x000fe4000ff3e0ff */
[----:B------:R-:W-:Y:S02]  /*1e70*/  UISETP.NE.AND UP0, UPT, UR5, 0x6, UPT ;  /* 0x000000060500788c */ /* 0x000fe4000bf05270 */
[----:B------:R-:W-:Y:S02]  /*1e80*/  USHF.L.U32 UR18, UR13, 0x6, URZ ;  /* 0x000000060d127899 */ /* 0x000fe400080006ff */
[----:B------:R-:W-:Y:S02]  /*1e90*/  USEL UR8, URZ, 0x1, UP0 ;  /* 0x00000001ff087887 */ /* 0x000fe40008000000 */
[----:B------:R-:W-:-:S02]  /*1ea0*/  USEL UR5, UR5, URZ, UP0 ;  /* 0x000000ff05057287 */ /* 0x000fc40008000000 */
[----:B------:R-:W-:Y:S02]  /*1eb0*/  UIADD3 UR22, UP0, UPT, UR28, 0x180, URZ ;  /* 0x000001801c167890 */ /* 0x000fe4000ff1e0ff */
[----:B------:R-:W-:Y:S01]  /*1ec0*/  LOP3.LUT R12, R12, UR8, RZ, 0x3c, !PT ;  /* 0x000000080c0c7c12 */ /* 0x000fe2000f8e3cff */
[----:B------:R-:W-:Y:S02]  /*1ed0*/  USHF.L.U32 UR8, UR4, 0xe, URZ ;  /* 0x0000000e04087899 */ /* 0x000fe400080006ff */
[----:B------:R-:W-:Y:S01]  /*1ee0*/  ULEA UR7, UR5, UR6, 0x3 ;  /* 0x0000000605077291 */ /* 0x000fe2000f8e18ff */
[----:B-1----:R-:W-:Y:S01]  /*1ef0*/  SHF.L.U32 R0, R12, 0x1f, RZ ;  /* 0x0000001f0c007819 */ /* 0x002fe200000006ff */
[----:B------:R-:W-:Y:S02]  /*1f00*/  ULEA UR16, UR21, UR8, 0x1 ;  /* 0x0000000815107291 */ /* 0x000fe4000f8e08ff */
[----:B------:R-:W-:Y:S02]  /*1f10*/  UIADD3.X UR15, UPT, UPT, URZ, UR29, URZ, UP1, !UPT ;  /* 0x0000001dff0f7290 */ /* 0x000fe40008ffe4ff */
[----:B------:R-:W-:-:S02]  /*1f20*/  UIADD3 UR16, UPT, UPT, UR6, 0x8400, UR16 ;  /* 0x0000840006107890 */ /* 0x000fc4000fffe010 */
[----:B------:R-:W-:Y:S01]  /*1f30*/  UIADD3 UR8, UPT, UPT, UR6, 0x20400, UR8 ;  /* 0x0002040006087890 */ /* 0x000fe2000fffe008 */
[----:B------:R3:W4:Y:S01]  /*1f40*/  SYNCS.PHASECHK.TRANS64.TRYWAIT P0, [UR7+0x30], R0 ;  /* 0x00003000ff0075a7 */ /* 0x0007220008001107 */
[----:B------:R-:W-:Y:S01]  /*1f50*/  UIADD3.X UR23, UPT, UPT, URZ, UR29, URZ, UP0, !UPT ;  /* 0x0000001dff177290 */ /* 0x000fe200087fe4ff */
[----:B------:R-:W-:Y:S01]  /*1f60*/  UMOV UR4, 0x30000 ;  /* 0x0003000000047882 */ /* 0x000fe20000000000 */
[----:B------:R-:W-:Y:S01]  /*1f70*/  UMOV UR30, 0x0 ;  /* 0x00000000001e7882 */ /* 0x000fe20000000000 */
[----:B------:R-:W-:Y:S01]  /*1f80*/  UMOV UR31, 0x10000000 ;  /* 0x10000000001f7882 */ /* 0x000fe20000000000 */
[----:B------:R-:W-:Y:S01]  /*1f90*/  UMOV UR19, UR35 ;  /* 0x0000002300137c82 */ /* 0x000fe20008000000 */
[----:B------:R-:W-:Y:S01]  /*1fa0*/  UMOV UR20, UR36 ;  /* 0x0000002400147c82 */ /* 0x000fe20008000000 */
[----:B------:R-:W-:Y:S01]  /*1fb0*/  UMOV UR12, UR36 ;  /* 0x00000024000c7c82 */ /* 0x000fe20008000000 */
[----:B------:R-:W-:Y:S01]  /*1fc0*/  UMOV UR9, UR17 ;  /* 0x0000001100097c82 */ /* 0x000fe20008000000 */
[----:B------:R-:W-:Y:S01]  /*1fd0*/  UMOV UR10, UR18 ;  /* 0x00000012000a7c82 */ /* 0x000fe20008000000 */
[----:B------:R1:W-:Y:S01]  /*1fe0*/  UTMALDG.3D.MULTICAST [UR16], [UR14], UR4, desc[UR30] ;  /* 0x00001e100e0073b4 */ /* 0x0003e20008011804 */
[----:B------:R-:W-:-:S04]  /*1ff0*/  UIADD3 UR13, UPT, UPT, UR13, 0x1, URZ ;  /* 0x000000010d0d7890 */ /* 0x000fc8000fffe0ff */
[----:B------:R-:W-:Y:S01]  /*2000*/  UISETP.NE.AND UP0, UPT, UR13, UR26, UPT ;  /* 0x0000001a0d00728c */ /* 0x000fe2000bf05270 */
[----:B------:R3:W-:Y:S01]  /*2010*/  UTMALDG.3D [UR8], [UR22], desc[UR30] ;  /* 0x00001e08160075b4 */ /* 0x0007e20008011000 */
[----:B-1----:R-:W-:-:S07]  /*2020*/  UMOV UR4, UR5 ;  /* 0x0000000500047c82 */ /* 0x002fce0008000000 */
[----:B---3--:R-:W-:Y:S05]  /*2030*/  BRA.U UP0, `(.L_x_38) ;  /* 0xfffffffd00487547 */ /* 0x008fea000b83ffff */
.L_x_32:
[C---:B------:R-:W-:Y:S01]  /*2040*/  LEA R3, R11.reuse, UR6, 0x3 ;  /* 0x000000060b037c11 */ /* 0x040fe2000f8e18ff */
[----:B------:R-:W-:Y:S01]  /*2050*/  NOP ;  /* 0x0000000000007918 */ /* 0x000fe20000000000 */
[----:B-1----:R-:W-:Y:S02]  /*2060*/  SHF.L.U32 R0, R10, 0x1f, RZ ;  /* 0x0000001f0a007819 */ /* 0x002fe400000006ff */
[----:B------:R-:W-:Y:S02]  /*2070*/  LEA R5, R11, UR6, 0x4 ;  /* 0x000000060b057c11 */ /* 0x000fe4000f8e20ff */
[----:B--2-4-:R-:W1:Y:S02]  /*2080*/  SYNCS.PHASECHK.TRANS64.TRYWAIT P0, [R3+URZ+0xb0], R0 ;  /* 0x0000b000030075a7 */ /* 0x014e6400080011ff */
[----:B-1----:R-:W-:Y:S05]  /*2090*/  @!P0 BRA `(.L_x_39) ;  /* 0x00000074006c8947 */ /* 0x002fea0003800000 */
.L_x_143:
[----:B------:R-:W2:Y:S01]  /*20a0*/  LDS.128 R4, [R5+0x140] ;  /* 0x0001400005047984 */ /* 0x000ea20000000c00 */
[----:B------:R-:W-:Y:S01]  /*20b0*/  UISETP.GE.AND UP0, UPT, UR42, 0x1, UPT ;  /* 0x000000012a00788c */ /* 0x000fe2000bf06270 */
[----:B------:R-:W-:Y:S01]  /*20c0*/  @!PT LDS RZ, [RZ] ;  /* 0x00000000fffff984 */ /* 0x000fe20000000800 */
[----:B------:R-:W-:Y:S01]  /*20d0*/  @!PT LDS RZ, [RZ] ;  /* 0x00000000fffff984 */ /* 0x000fe20000000800 */
[----:B------:R-:W-:Y:S01]  /*20e0*/  @!PT LDS RZ, [RZ] ;  /* 0x00000000fffff984 */ /* 0x000fe20000000800 */
[----:B------:R-:W-:Y:S01]  /*20f0*/  @!PT LDS RZ, [RZ] ;  /* 0x00000000fffff984 */ /* 0x000fe20000000800 */
[----:B------:R3:W-:Y:S06]  /*2100*/  MEMBAR.ALL.CTA ;  /* 0x0000000000007992 */ /* 0x0007ec0000008000 */
[----:B---3--:R-:W3:Y:S01]  /*2110*/  FENCE.VIEW.ASYNC.S ;  /* 0x00000000000073c6 */ /* 0x008ee20000000000 */
[----:B--2---:R-:W-:-:S13]  /*2120*/  LOP3.LUT P0, RZ, R6, 0x1, RZ, 0xc0, !PT ;  /* 0x0000000106ff7812 */ /* 0x004fda000780c0ff */
[----:B---3--:R-:W-:Y:S01]  /*2130*/  VOTEU.ANY UP1, P0 ;  /* 0x0000000000ff7886 */ /* 0x008fe20000020100 */
[----:B------:R-:W-:-:S13]  /*2140*/  PLOP3.LUT P0, PT, PT, PT, UP1, 0x80, 0x8 ;  /* 0x000000000008781c */ /* 0x000fda0003f0f018 */
[----:B-1----:R-:W-:Y:S02]  /*2150*/  @P0 LOP3.LUT R0, R5, 0xffff, RZ, 0xc0, !PT ;  /* 0x0000ffff05000812 */ /* 0x002fe400078ec0ff */
[----:B------:R-:W-:Y:S02]  /*2160*/  @P0 MOV R2, R4 ;  /* 0x0000000400020202 */ /* 0x000fe40000000f00 */
[----:B------:R-:W-:Y:S01]  /*2170*/  @P0 R2UR UR7, R0 ;  /* 0x00000000000702ca */ /* 0x000fe200000e0000 */
[----:B------:R-:W-:Y:S01]  /*2180*/  VIADD R0, R3, 0xc0 ;  /* 0x000000c003007836 */ /* 0x000fe20000000000 */
[----:B------:R-:W-:Y:S02]  /*2190*/  @P0 SHF.R.U32.HI R4, RZ, 0x10, R5 ;  /* 0x00000010ff040819 */ /* 0x000fe40000011605 */
[----:B------:R-:W-:Y:S02]  /*21a0*/  @P0 R2UR UR8, R2 ;  /* 0x00000000020802ca */ /* 0x000fe400000e0000 */
[----:B------:R-:W-:-:S02]  /*21b0*/  PRMT R0, RZ, 0x654, R0 ;  /* 0x00000654ff007816 */ /* 0x000fc40000000000 */
[----:B------:R-:W-:Y:S02]  /*21c0*/  @P0 R2UR UR4, R4 ;  /* 0x00000000040402ca */ /* 0x000fe400000e0000 */
[----:B------:R1:W-:Y:S03]  /*21d0*/  SYNCS.ARRIVE.TRANS64.RED.A1T0 RZ, [R0+URZ], RZ ;  /* 0x000000ff00ff79a7 */ /* 0x0003e600081004ff */
[----:B------:R-:W-:-:S04]  /*21e0*/  @UP1 UMOV UR27, UR7 ;  /* 0x00000007001b1c82 */ /* 0x000fc80008000000 */
[----:B------:R-:W-:-:S04]  /*21f0*/  @UP1 UMOV UR37, UR8 ;  /* 0x0000000800251c82 */ /* 0x000fc80008000000 */
[----:B------:R-:W-:Y:S01]  /*2200*/  @UP1 UMOV UR36, UR4 ;  /* 0x0000000400241c82 */ /* 0x000fe20008000000 */
[----:B------:R-:W-:Y:S05]  /*2210*/  BRA.U !UP0, `(.L_x_40) ;  /* 0x0000000108d47547 */ /* 0x000fea000b800000 */
[----:B------:R-:W2:Y:S01]  /*2220*/  LDCU.128 UR12, c[0x0][0xb10] ;  /* 0x00016200ff0c77ac */ /* 0x000ea20008000c00 */
[----:B------:R-:W3:Y:S01]  /*2230*/  LDCU UR26, c[0x0][0xb20] ;  /* 0x00016400ff1a77ac */ /* 0x000ee20008000800 */
[----:B------:R-:W4:Y:S01]  /*2240*/  LDCU UR20, c[0x0][0xb0c] ;  /* 0x00016180ff1477ac */ /* 0x000f220008000800 */
[----:B------:R-:W1:Y:S01]  /*2250*/  LDCU.64 UR10, c[0x0][0xb28] ;  /* 0x00016500ff0a77ac */ /* 0x000e620008000a00 */
[----:B------:R-:W-:Y:S02]  /*2260*/  UISETP.NE.AND UP3, UPT, UR42, 0x1, UPT ;  /* 0x000000012a00788c */ /* 0x000fe4000bf65270 */
[----:B--2---:R-:W-:Y:S02]  /*2270*/  UIMAD.WIDE.U32 UR16, UR38, UR15, URZ ;  /* 0x0000000f261072a5 */ /* 0x004fe4000f8e00ff */
[----:B------:R-:W-:Y:S02]  /*2280*/  UIMAD.WIDE.U32 UR8, UR39, UR12, URZ ;  /* 0x0000000c270872a5 */ /* 0x000fe4000f8e00ff */
[----:B------:R-:W-:-:S02]  /*2290*/  UISETP.NE.AND UP0, UPT, UR14, 0x1, UPT ;  /* 0x000000010e00788c */ /* 0x000fc4000bf05270 */
[----:B------:R-:W-:Y:S01]  /*22a0*/  UIMAD.WIDE.U32 UR22, UR27, UR15, URZ ;  /* 0x0000000f1b1672a5 */ /* 0x000fe2000f8e00ff */
[----:B------:R-:W-:Y:S02]  /*22b0*/  UMOV UR16, UR17 ;  /* 0x0000001100107c82 */ /* 0x000fe40008000000 */
[----:B------:R-:W-:Y:S01]  /*22c0*/  UMOV UR8, UR9 ;  /* 0x0000000900087c82 */ /* 0x000fe20008000000 */
[----:B---3--:R-:W-:Y:S02]  /*22d0*/  USHF.R.U32.HI UR16, URZ, UR26, UR16 ;  /* 0x0000001aff107299 */ /* 0x008fe40008011610 */
[----:B----4-:R-:W-:Y:S02]  /*22e0*/  UISETP.NE.AND UP2, UPT, UR20, 0x1, UPT ;  /* 0x000000011400788c */ /* 0x010fe4000bf45270 */
[----:B------:R-:W-:Y:S02]  /*22f0*/  USHF.R.U32.HI UR8, URZ, UR13, UR8 ;  /* 0x0000000dff087299 */ /* 0x000fe40008011608 */
[----:B------:R-:W-:-:S02]  /*2300*/  USEL UR7, UR38, UR16, !UP0 ;  /* 0x0000001026077287 */ /* 0x000fc4000c000000 */
[----:B------:R-:W-:Y:S02]  /*2310*/  USEL UR8, UR39, UR8, !UP2 ;  /* 0x0000000827087287 */ /* 0x000fe4000d000000 */
[----:B-1----:R-:W-:Y:S01]  /*2320*/  UIMAD.WIDE.U32 UR16, UR7, UR10, URZ ;  /* 0x0000000a071072a5 */ /* 0x002fe2000f8e00ff */
[----:B------:R-:W-:Y:S01]  /*2330*/  UMOV UR4, UR23 ;  /* 0x0000001700047c82 */ /* 0x000fe20008000000 */
[----:B------:R-:W-:Y:S02]  /*2340*/  UIMAD.WIDE.U32 UR18, UR37, UR12, URZ ;  /* 0x0000000c251272a5 */ /* 0x000fe4000f8e00ff */
[----:B------:R-:W-:-:S03]  /*2350*/  UIMAD.WIDE.U32 UR22, UR8, UR10, URZ ;  /* 0x0000000a081672a5 */ /* 0x000fc6000f8e00ff */
[----:B------:R-:W-:Y:S01]  /*2360*/  UMOV UR16, UR17 ;  /* 0x0000001100107c82 */ /* 0x000fe20008000000 */
[----:B------:R-:W-:Y:S02]  /*2370*/  USHF.R.U32.HI UR4, URZ, UR26, UR4 ;  /* 0x0000001aff047299 */ /* 0x000fe40008011604 */
[----:B------:R-:W-:Y:S01]  /*2380*/  @UP3 USHF.R.U32.HI UR7, URZ, UR11, UR16 ;  /* 0x0000000bff073299 */ /* 0x000fe20008011610 */
[----:B------:R-:W-:Y:S01]  /*2390*/  UMOV UR18, UR19 ;  /* 0x0000001300127c82 */ /* 0x000fe20008000000 */
[----:B------:R-:W-:Y:S01]  /*23a0*/  UMOV UR22, UR23 ;  /* 0x0000001700167c82 */ /* 0x000fe20008000000 */
[----:B------:R-:W-:Y:S02]  /*23b0*/  USHF.R.U32.HI UR13, URZ, UR13, UR18 ;  /* 0x0000000dff0d7299 */ /* 0x000fe40008011612 */
[----:B------:R-:W-:Y:S02]  /*23c0*/  USEL UR4, UR27, UR4, !UP0 ;  /* 0x000000041b047287 */ /* 0x000fe4000c000000 */
[----:B------:R-:W-:-:S02]  /*23d0*/  @UP3 USHF.R.U32.HI UR8, URZ, UR11, UR22 ;  /* 0x0000000bff083299 */ /* 0x000fc40008011616 */
[----:B------:R-:W-:Y:S02]  /*23e0*/  UIMAD UR9, UR42, UR7, URZ ;  /* 0x000000072a0972a4 */ /* 0x000fe4000f8e02ff */
[----:B------:R-:W-:Y:S02]  /*23f0*/  USEL UR7, UR37, UR13, !UP2 ;  /* 0x0000000d25077287 */ /* 0x000fe4000d000000 */
[----:B------:R-:W-:Y:S02]  /*2400*/  UIMAD UR12, UR42, UR8, URZ ;  /* 0x000000082a0c72a4 */ /* 0x000fe4000f8e02ff */
[----:B------:R-:W-:Y:S02]  /*2410*/  UISETP.GE.AND UP0, UPT, UR4, UR9, UPT ;  /* 0x000000090400728c */ /* 0x000fe4000bf06270 */
[----:B------:R-:W-:Y:S02]  /*2420*/  UIMAD.WIDE.U32 UR16, UR4, UR10, URZ ;  /* 0x0000000a041072a5 */ /* 0x000fe4000f8e00ff */
[----:B------:R-:W-:-:S02]  /*2430*/  UISETP.GE.OR UP0, UPT, UR7, UR12, UP0 ;  /* 0x0000000c0700728c */ /* 0x000fc40008706670 */
        /* <DEDUP_REMOVED lines=19> */
.L_x_40:
[----:B------:R-:W2:Y:S02]  /*2570*/  LDCU UR4, c[0x0][0xb30] ;  /* 0x00016600ff0477ac */ /* 0x000ea40008000800 */
[----:B--2---:R-:W-:-:S09]  /*2580*/  UISETP.NE.AND UP0, UPT, UR4, 0x1, UPT ;  /* 0x000000010400788c */ /* 0x004fd2000bf05270 */
[----:B------:R-:W-:Y:S05]  /*2590*/  BRA.U UP0, `(.L_x_41) ;  /* 0x0000000100447547 */ /* 0x000fea000b800000 */
[----:B------:R-:W2:Y:S01]  /*25a0*/  LDCU.128 UR12, c[0x0][0xb10] ;  /* 0x00016200ff0c77ac */ /* 0x000ea20008000c00 */
[----:B------:R-:W3:Y:S01]  /*25b0*/  LDCU UR16, c[0x0][0xb0c] ;  /* 0x00016180ff1077ac */ /* 0x000ee20008000800 */
[----:B------:R-:W4:Y:S01]  /*25c0*/  LDCU UR17, c[0x0][0xb20] ;  /* 0x00016400ff1177ac */ /* 0x000f220008000800 */
[----:B--2---:R-:W-:Y:S02]  /*25d0*/  UIMAD.WIDE.U32 UR10, UR37, UR12, URZ ;  /* 0x0000000c250a72a5 */ /* 0x004fe4000f8e00ff */
[----:B------:R-:W-:Y:S02]  /*25e0*/  UIMAD.WIDE.U32 UR8, UR27, UR15, URZ ;  /* 0x0000000f1b0872a5 */ /* 0x000fe4000f8e00ff */
[----:B---3--:R-:W-:Y:S02]  /*25f0*/  UISETP.NE.AND UP2, UPT, UR16, 0x1, UPT ;  /* 0x000000011000788c */ /* 0x008fe4000bf45270 */
[----:B------:R-:W-:Y:S01]  /*2600*/  UISETP.NE.AND UP0, UPT, UR14, 0x1, UPT ;  /* 0x000000010e00788c */ /* 0x000fe2000bf05270 */
[----:B------:R-:W-:-:S02]  /*2610*/  UMOV UR7, UR11 ;  /* 0x0000000b00077c82 */ /* 0x000fc40008000000 */
[----:B------:R-:W-:Y:S01]  /*2620*/  UMOV UR4, UR9 ;  /* 0x0000000900047c82 */ /* 0x000fe20008000000 */
[----:B------:R-:W-:Y:S02]  /*2630*/  USHF.R.U32.HI UR7, URZ, UR13, UR7 ;  /* 0x0000000dff077299 */ /* 0x000fe40008011607 */
[----:B----4-:R-:W-:Y:S02]  /*2640*/  USHF.R.U32.HI UR4, URZ, UR17, UR4 ;  /* 0x00000011ff047299 */ /* 0x010fe40008011604 */
[----:B------:R-:W-:Y:S02]  /*2650*/  USEL UR7, UR37, UR7, !UP2 ;  /* 0x0000000725077287 */ /* 0x000fe4000d000000 */
[----:B------:R-:W-:-:S04]  /*2660*/  USEL UR4, UR27, UR4, !UP0 ;  /* 0x000000041b047287 */ /* 0x000fc8000c000000 */
[----:B------:R-:W-:Y:S02]  /*2670*/  UIADD3 UR8, UPT, UPT, UR7, -UR4, URZ ;  /* 0x8000000407087290 */ /* 0x000fe4000fffe0ff */
[----:B------:R-:W-:Y:S02]  /*2680*/  UIADD3 UR4, UPT, UPT, -UR7, UR4, URZ ;  /* 0x0000000407047290 */ /* 0x000fe4000fffe1ff */
[----:B------:R-:W-:Y:S02]  /*2690*/  UIMAD UR27, UR8, UR14, UR27 ;  /* 0x0000000e081b72a4 */ /* 0x000fe4000f8e021b */
[----:B------:R-:W-:-:S12]  /*26a0*/  UIMAD UR37, UR4, UR16, UR37 ;  /* 0x00000010042572a4 */ /* 0x000fd8000f8e0225 */
.L_x_41:
[----:B------:R-:W-:Y:S01]  /*26b0*/  VIADD R11, R11, 0x1 ;  /* 0x000000010b0b7836 */ /* 0x000fe20000000000 */
[----:B------:R-:W-:Y:S01]  /*26c0*/  R2UR UR4, R82 ;  /* 0x00000000520472ca */ /* 0x000fe200000e0000 */
[----:B------:R-:W-:Y:S01]  /*26d0*/  UIADD3 UR20, UPT, UPT, UR27, UR63, URZ ;  /* 0x0000003f1b147290 */ /* 0x000fe2000fffe0ff */
[----:B------:R-:W-:Y:S02]  /*26e0*/  PLOP3.LUT P1, PT, PT, PT, PT, 0x80, 0x8 ;  /* 0x000000000008781c */ /* 0x000fe40003f2f070 */
[----:B------:R-:W-:-:S04]  /*26f0*/  ISETP.NE.AND P0, PT, R11, 0x2, PT ;  /* 0x000000020b00780c */ /* 0x000fc80003f05270 */
[----:B------:R-:W-:Y:S02]  /*2700*/  SEL R3, RZ, 0x1, P0 ;  /* 0x00000001ff037807 */ /* 0x000fe40000000000 */
[----:B------:R-:W-:Y:S02]  /*2710*/  SEL R11, R11, RZ, P0 ;  /* 0x000000ff0b0b7207 */ /* 0x000fe40000000000 */
[----:B------:R-:W-:Y:S01]  /*2720*/  LOP3.LUT R10, R10, R3, RZ, 0x3c, !PT ;  /* 0x000000030a0a7212 */ /* 0x000fe200078e3cff */
[----:B------:R-:W-:Y:S01]  /*2730*/  UIADD3 UR16, UPT, UPT, UR37, UR4, URZ ;  /* 0x0000000425107290 */ /* 0x000fe2000fffe0ff */
[----:B------:R-:W-:Y:S11]  /*2740*/  BRA.U UP1, `(.L_x_42) ;  /* 0xfffffff101407547 */ /* 0x000ff6000b83ffff */
[----:B------:R-:W-:Y:S01]  /*2750*/  UIADD3 UR7, UPT, UPT, UR6, 0x30, URZ ;  /* 0x0000003006077890 */ /* 0x000fe2000fffe0ff */
[----:B------:R-:W-:-:S03]  /*2760*/  SHF.L.U32 R3, R12, 0x1f, RZ ;  /* 0x0000001f0c037819 */ /* 0x000fc600000006ff */
[----:B------:R-:W-:-:S09]  /*2770*/  ULEA UR4, UR5, UR7, 0x3 ;  /* 0x0000000705047291 */ /* 0x000fd2000f8e18ff */
[----:B------:R-:W2:Y:S02]  /*2780*/  SYNCS.PHASECHK.TRANS64.TRYWAIT P0, [UR4], R3 ;  /* 0x00000003ff0075a7 */ /* 0x000ea40008001104 */
[----:B--2---:R-:W-:Y:S05]  /*2790*/  @!P0 BRA `(.L_x_43) ;  /* 0x0000006c00c08947 */ /* 0x004fea0003800000 */
.L_x_145:
[----:B------:R-:W-:-:S04]  /*27a0*/  UIADD3 UR4, UPT, UPT, UR5, 0x1, URZ ;  /* 0x0000000105047890 */ /* 0x000fc8000fffe0ff */
[----:B------:R-:W-:-:S04]  /*27b0*/  UISETP.NE.AND UP0, UPT, UR4, 0x6, UPT ;  /* 0x000000060400788c */ /* 0x000fc8000bf05270 */
[----:B------:R-:W-:Y:S02]  /*27c0*/  USEL UR6, URZ, 0x1, UP0 ;  /* 0x00000001ff067887 */ /* 0x000fe40008000000 */
[----:B------:R-:W-:-:S04]  /*27d0*/  USEL UR4, UR4, URZ, UP0 ;  /* 0x000000ff04047287 */ /* 0x000fc80008000000 */
[----:B------:R-:W-:Y:S01]  /*27e0*/  ULEA UR5, UR4, UR7, 0x3 ;  /* 0x0000000704057291 */ /* 0x000fe2000f8e18ff */
[----:B------:R-:W-:-:S04]  /*27f0*/  LOP3.LUT R2, R12, UR6, RZ, 0x3c, !PT ;  /* 0x000000060c027c12 */ /* 0x000fc8000f8e3cff */
[----:B-1----:R-:W-:-:S04]  /*2800*/  SHF.L.U32 R3, R2, 0x1f, RZ ;  /* 0x0000001f02037819 */ /* 0x002fc800000006ff */
[----:B------:R-:W1:Y:S02]  /*2810*/  SYNCS.PHASECHK.TRANS64.TRYWAIT P0, [UR5], R3 ;  /* 0x00000003ff0075a7 */ /* 0x000e640008001105 */
[----:B-1----:R-:W-:Y:S05]  /*2820*/  @!P0 BRA `(.L_x_44) ;  /* 0x0000006c00b48947 */ /* 0x002fea0003800000 */
.L_x_147:
        /* <DEDUP_REMOVED lines=9> */
.L_x_149:
        /* <DEDUP_REMOVED lines=9> */
.L_x_151:
        /* <DEDUP_REMOVED lines=9> */
.L_x_153:
[----:B------:R-:W-:-:S04]  /*29e0*/  UIADD3 UR4, UPT, UPT, UR4, 0x1, URZ ;  /* 0x0000000104047890 */ /* 0x000fc8000fffe0ff */
[----:B------:R-:W-:-:S04]  /*29f0*/  UISETP.NE.AND UP0, UPT, UR4, 0x6, UPT ;  /* 0x000000060400788c */ /* 0x000fc8000bf05270 */
[----:B------:R-:W-:Y:S02]  /*2a00*/  USEL UR5, URZ, 0x1, UP0 ;  /* 0x00000001ff057887 */ /* 0x000fe40008000000 */
[----:B------:R-:W-:-:S04]  /*2a10*/  USEL UR4, UR4, URZ, UP0 ;  /* 0x000000ff04047287 */ /* 0x000fc80008000000 */
[----:B------:R-:W-:Y:S01]  /*2a20*/  ULEA UR4, UR4, UR7, 0x3 ;  /* 0x0000000704047291 */ /* 0x000fe2000f8e18ff */
[----:B-1----:R-:W-:-:S04]  /*2a30*/  LOP3.LUT R3, R2, UR5, RZ, 0x3c, !PT ;  /* 0x0000000502037c12 */ /* 0x002fc8000f8e3cff */
[----:B------:R-:W-:Y:S01]  /*2a40*/  SHF.L.U32 R3, R3, 0x1f, RZ ;  /* 0x0000001f03037819 */ /* 0x000fe200000006ff */
[----:B------:R-:W-:-:S07]  /*2a50*/  IMAD.U32 R0, RZ, RZ, UR4 ;  /* 0x00000004ff007e24 */ /* 0x000fce000f8e00ff */
.L_x_48:
[----:B-1----:R1:W2:Y:S02]  /*2a60*/  SYNCS.PHASECHK.TRANS64.TRYWAIT P0, [R0+URZ], R3 ;  /* 0x00000003000075a7 */ /* 0x0022a400080011ff */
[----:B--2---:R-:W-:Y:S05]  /*2a70*/  @!P0 NANOSLEEP.SYNCS 0x989680 ;  /* 0x009896800000895d */ /* 0x004fea0003900000 */
[----:B------:R-:W2:Y:S02]  /*2a80*/  @!P0 SYNCS.PHASECHK.TRANS64 P0, [R0+URZ], R3 ;  /* 0x00000003000085a7 */ /* 0x000ea400080010ff */
[----:B--2---:R-:W-:Y:S05]  /*2a90*/  @P0 EXIT ;  /* 0x000000000000094d */ /* 0x004fea0003800000 */
[----:B------:R-:W-:Y:S05]  /*2aa0*/  BRA `(.L_x_48) ;  /* 0xfffffffc00ec7947 */ /* 0x000fea000383ffff */
.L_x_22:
[----:B------:R-:W-:-:S04]  /*2ab0*/  UISETP.NE.AND UP0, UPT, UR47, URZ, UPT ;  /* 0x000000ff2f00728c */ /* 0x000fc8000bf05270 */
[----:B------:R-:W-:-:S09]  /*2ac0*/  UISETP.NE.OR UP0, UPT, UR17, 0x1, UP0 ;  /* 0x000000011100788c */ /* 0x000fd20008705670 */
[----:B------:R-:W-:Y:S05]  /*2ad0*/  BRA.U UP0, `(.L_x_49) ;  /* 0x0000000500487547 */ /* 0x000fea000b800000 */
[----:B------:R-:W-:Y:S01]  /*2ae0*/  ISETP.GE.U32.AND P2, PT, R0, 0x2, PT ;  /* 0x000000020000780c */ /* 0x000fe20003f46070 */
[----:B------:R-:W-:Y:S01]  /*2af0*/  IMAD.MOV.U32 R12, RZ, RZ, 0x1 ;  /* 0x00000001ff0c7424 */ /* 0x000fe200078e00ff */
[----:B------:R-:W-:Y:S02]  /*2b00*/  CS2R R10, SRZ ;  /* 0x00000000000a7805 */ /* 0x000fe4000001ff00 */
[----:B------:R-:W-:Y:S01]  /*2b10*/  CS2R R8, SRZ ;  /* 0x0000000000087805 */ /* 0x000fe2000001ff00 */
[----:B------:R-:W-:Y:S01]  /*2b20*/  UMOV UR6, 0x400 ;  /* 0x0000040000067882 */ /* 0x000fe20000000000 */
[----:B------:R-:W-:Y:S01]  /*2b30*/  UMOV UR5, URZ ;  /* 0x000000ff00057c82 */ /* 0x000fe20008000000 */
[----:B------:R-:W-:-:S12]  /*2b40*/  ULEA UR6, UR47, UR6, 0x18 ;  /* 0x000000062f067291 */ /* 0x000fd8000f8ec0ff */
.L_x_53:
[----:B------:R-:W-:Y:S02]  /*2b50*/  LEA R2, R8, UR6, 0x3 ;  /* 0x0000000608027c11 */ /* 0x000fe4000f8e18ff */
[----:B------:R-:W-:-:S03]  /*2b60*/  SHF.L.U32 R5, R9, 0x1f, RZ ;  /* 0x0000001f09057819 */ /* 0x000fc600000006ff */
[----:B------:R-:W-:Y:S01]  /*2b70*/  VIADD R4, R2, 0x120 ;  /* 0x0000012002047836 */ /* 0x000fe20000000000 */
[----:B------:R-:W1:Y:S02]  /*2b80*/  SYNCS.PHASECHK.TRANS64.TRYWAIT P0, [R2+URZ+0x110], R5 ;  /* 0x00011005020075a7 */ /* 0x000e6400080011ff */
[----:B-1----:R-:W-:Y:S05]  /*2b90*/  @!P0 BRA `(.L_x_50) ;  /* 0x0000006c00388947 */ /* 0x002fea0003800000 */
.L_x_154:
[----:B------:R-:W-:Y:S01]  /*2ba0*/  ULEA UR4, UR5, UR6, 0x3 ;  /* 0x0000000605047291 */ /* 0x000fe2000f8e18ff */
[----:B------:R-:W-:Y:S02]  /*2bb0*/  PRMT R4, RZ, 0x654, R4 ;  /* 0x00000654ff047816 */ /* 0x000fe40000000004 */
[----:B-1----:R-:W-:Y:S01]  /*2bc0*/  SHF.L.U32 R5, R12, 0x1f, RZ ;  /* 0x0000001f0c057819 */ /* 0x002fe200000006ff */
[----:B------:R-:W-:Y:S01]  /*2bd0*/  UIADD3 UR7, UPT, UPT, UR4, 0xb0, URZ ;  /* 0x000000b004077890 */ /* 0x000fe2000fffe0ff */
[----:B------:R1:W-:Y:S05]  /*2be0*/  SYNCS.ARRIVE.TRANS64.RED.A1T0 RZ, [R4+URZ], RZ ;  /* 0x000000ff04ff79a7 */ /* 0x0003ea00081004ff */
[----:B------:R-:W-:Y:S01]  /*2bf0*/  IMAD.U32 R7, RZ, RZ, UR7 ;  /* 0x00000007ff077e24 */ /* 0x000fe2000f8e00ff */
[----:B------:R-:W2:Y:S04]  /*2c00*/  SYNCS.PHASECHK.TRANS64.TRYWAIT P0, [UR4+0xc0], R5 ;  /* 0x0000c005ff0075a7 */ /* 0x000ea80008001104 */
[----:B------:R-:W-:Y:S01]  /*2c10*/  PRMT R6, R0, 0x654, R7 ;  /* 0x0000065400067816 */ /* 0x000fe20000000007 */
[----:B-1----:R-:W-:Y:S01]  /*2c20*/  @!P2 IMAD.MOV.U32 R4, RZ, RZ, 0x10 ;  /* 0x00000010ff04a424 */ /* 0x002fe200078e00ff */
[----:B--2---:R-:W-:Y:S06]  /*2c30*/  @!P0 BRA `(.L_x_51) ;  /* 0x0000006c00248947 */ /* 0x004fec0003800000 */
.L_x_156:
[----:B------:R-:W-:Y:S01]  /*2c40*/  ULEA UR8, UR5, UR6, 0x4 ;  /* 0x0000000605087291 */ /* 0x000fe2000f8e20ff */
[----:B------:R-:W-:Y:S01]  /*2c50*/  SEL R3, R6, R3, !P2 ;  /* 0x0000000306037207 */ /* 0x000fe20005000000 */
[----:B------:R-:W-:Y:S01]  /*2c60*/  UIADD3 UR9, UPT, UPT, UR4, 0xb0, URZ ;  /* 0x000000b004097890 */ /* 0x000fe2000fffe0ff */
[----:B-1----:R-:W-:Y:S01]  /*2c70*/  LEA R2, R11, UR6, 0x3 ;  /* 0x000000060b027c11 */ /* 0x002fe2000f8e18ff */
[----:B------:R-:W-:Y:S01]  /*2c80*/  UIADD3 UR8, UPT, UPT, UR8, 0x140, URZ ;  /* 0x0000014008087890 */ /* 0x000fe2000fffe0ff */
[----:B------:R-:W-:Y:S01]  /*2c90*/  SHF.L.U32 R5, R10, 0x1f, RZ ;  /* 0x0000001f0a057819 */ /* 0x000fe200000006ff */
[----:B------:R1:W-:Y:S01]  /*2ca0*/  @!P2 SYNCS.ARRIVE.TRANS64.RED RZ, [R3+URZ], R4 ;  /* 0x0000000403ffa9a7 */ /* 0x0003e200080004ff */
[----:B------:R-:W-:Y:S01]  /*2cb0*/  UIADD3 UR4, UPT, UPT, UR5, 0x1, URZ ;  /* 0x0000000105047890 */ /* 0x000fe2000fffe0ff */
[----:B------:R-:W-:-:S03]  /*2cc0*/  VIADD R8, R8, 0x1 ;  /* 0x0000000108087836 */ /* 0x000fc60000000000 */
[----:B------:R-:W-:Y:S02]  /*2cd0*/  UISETP.NE.AND UP0, UPT, UR4, 0x2, UPT ;  /* 0x000000020400788c */ /* 0x000fe4000bf05270 */
[----:B------:R-:W-:Y:S06]  /*2ce0*/  UGETNEXTWORKID.BROADCAST [UR8], [UR9] ;  /* 0x00000000080073ca */ /* 0x000fec0008000100 */
[----:B------:R-:W-:Y:S01]  /*2cf0*/  USEL UR7, URZ, 0x1, UP0 ;  /* 0x00000001ff077887 */ /* 0x000fe20008000000 */
[----:B------:R-:W-:Y:S01]  /*2d00*/  ISETP.NE.AND P0, PT, R8, 0x2, PT ;  /* 0x000000020800780c */ /* 0x000fe20003f05270 */
[----:B------:R-:W-:Y:S01]  /*2d10*/  USEL UR5, UR4, URZ, UP0 ;  /* 0x000000ff04057287 */ /* 0x000fe20008000000 */
[----:B------:R-:W2:Y:S03]  /*2d20*/  SYNCS.PHASECHK.TRANS64.TRYWAIT P1, [R2+URZ+0xb0], R5 ;  /* 0x0000b005020075a7 */ /* 0x000ea600080211ff */
[----:B------:R-:W-:Y:S01]  /*2d30*/  LOP3.LUT R12, R12, UR7, RZ, 0x3c, !PT ;  /* 0x000000070c0c7c12 */ /* 0x000fe2000f8e3cff */
[----:B-12---:R-:W-:Y:S07]  /*2d40*/  @!P1 BRA `(.L_x_52) ;  /* 0x0000006800f89947 */ /* 0x006fee0003800000 */
.L_x_157:
[C---:B------:R-:W-:Y:S01]  /*2d50*/  LEA R4, R11.reuse, UR6, 0x4 ;  /* 0x000000060b047c11 */ /* 0x040fe2000f8e20ff */
[----:B-1----:R-:W-:Y:S01]  /*2d60*/  VIADD R2, R2, 0xc0 ;  /* 0x000000c002027836 */ /* 0x002fe20000000000 */
[----:B------:R-:W-:Y:S01]  /*2d70*/  SEL R8, R8, RZ, P0 ;  /* 0x000000ff08087207 */ /* 0x000fe20000000000 */
[----:B------:R-:W-:-:S03]  /*2d80*/  VIADD R11, R11, 0x1 ;  /* 0x000000010b0b7836 */ /* 0x000fc60000000000 */
[----:B------:R-:W1:Y:S01]  /*2d90*/  LDS.128 R4, [R4+0x140] ;  /* 0x0001400004047984 */ /* 0x000e620000000c00 */
[----:B------:R-:W-:Y:S02]  /*2da0*/  PRMT R2, RZ, 0x654, R2 ;  /* 0x00000654ff027816 */ /* 0x000fe40000000002 */
[C---:B------:R-:W-:Y:S01]  /*2db0*/  ISETP.NE.AND P1, PT, R11.reuse, 0x2, PT ;  /* 0x000000020b00780c */ /* 0x040fe20003f25270 */
[----:B------:R-:W-:Y:S01]  /*2dc0*/  @!PT LDS RZ, [RZ] ;  /* 0x00000000fffff984 */ /* 0x000fe20000000800 */
[----:B------:R-:W-:Y:S01]  /*2dd0*/  @!PT LDS RZ, [RZ] ;  /* 0x00000000fffff984 */ /* 0x000fe20000000800 */
[----:B------:R-:W-:Y:S01]  /*2de0*/  @!PT LDS RZ, [RZ] ;  /* 0x00000000fffff984 */ /* 0x000fe20000000800 */
[----:B------:R-:W-:Y:S01]  /*2df0*/  @!PT LDS RZ, [RZ] ;  /* 0x00000000fffff984 */ /* 0x000fe20000000800 */
[----:B------:R2:W-:Y:S06]  /*2e00*/  MEMBAR.ALL.CTA ;  /* 0x0000000000007992 */ /* 0x0005ec0000008000 */
[----:B--2---:R-:W2:Y:S01]  /*2e10*/  FENCE.VIEW.ASYNC.S ;  /* 0x00000000000073c6 */ /* 0x004ea20000000000 */
[----:B------:R-:W-:Y:S01]  /*2e20*/  SEL R11, R11, RZ, P1 ;  /* 0x000000ff0b0b7207 */ /* 0x000fe20000800000 */
[----:B--2---:R2:W-:Y:S01]  /*2e30*/  SYNCS.ARRIVE.TRANS64.RED.A1T0 RZ, [R2+URZ], RZ ;  /* 0x000000ff02ff79a7 */ /* 0x0045e200081004ff */
[----:B-1----:R-:W-:-:S02]  /*2e40*/  LOP3.LUT P3, RZ, R6, 0x1, RZ, 0xc0, !PT ;  /* 0x0000000106ff7812 */ /* 0x002fc4000786c0ff */
[----:B------:R-:W-:-:S04]  /*2e50*/  SEL R5, RZ, 0x1, P1 ;  /* 0x00000001ff057807 */ /* 0x000fc80000800000 */
[----:B------:R-:W-:Y:S02]  /*2e60*/  LOP3.LUT R10, R10, R5, RZ, 0x3c, !PT ;  /* 0x000000050a0a7212 */ /* 0x000fe400078e3cff */
[----:B--2---:R-:W-:-:S04]  /*2e70*/  SEL R2, RZ, 0x1, P0 ;  /* 0x00000001ff027807 */ /* 0x004fc80000000000 */
[----:B------:R-:W-:Y:S01]  /*2e80*/  LOP3.LUT R9, R9, R2, RZ, 0x3c, !PT ;  /* 0x0000000209097212 */ /* 0x000fe200078e3cff */
[----:B------:R-:W-:Y:S06]  /*2e90*/  @P3 BRA `(.L_x_53) ;  /* 0xfffffffc002c3947 */ /* 0x000fec000383ffff */
[----:B------:R-:W-:Y:S01]  /*2ea0*/  ULEA UR4, UR5, UR6, 0x3 ;  /* 0x0000000605047291 */ /* 0x000fe2000f8e18ff */
[----:B------:R-:W-:-:S08]  /*2eb0*/  SHF.L.U32 R3, R12, 0x1f, RZ ;  /* 0x0000001f0c037819 */ /* 0x000fd000000006ff */
[----:B------:R-:W1:Y:S02]  /*2ec0*/  SYNCS.PHASECHK.TRANS64 P0, [UR4+0xc0], R3 ;  /* 0x0000c003ff0075a7 */ /* 0x000e640008001004 */
[----:B-1----:R-:W-:Y:S05]  /*2ed0*/  @P0 BRA `(.L_x_54) ;  /* 0x0000000000080947 */ /* 0x002fea0003800000 */
[----:B------:R-:W1:Y:S02]  /*2ee0*/  SYNCS.PHASECHK.TRANS64.TRYWAIT P0, [UR4+0xc0], R3 ;  /* 0x0000c003ff0075a7 */ /* 0x000e640008001104 */
[----:B-1----:R-:W-:Y:S05]  /*2ef0*/  @!P0 BRA `(.L_x_55) ;  /* 0x0000006800a08947 */ /* 0x002fea0003800000 */
.L_x_54:
[----:B------:R-:W-:-:S04]  /*2f00*/  UIADD3 UR7, UPT, UPT, UR5, 0x1, URZ ;  /* 0x0000000105077890 */ /* 0x000fc8000fffe0ff */
[----:B------:R-:W-:-:S04]  /*2f10*/  UISETP.NE.AND UP0, UPT, UR7, 0x2, UPT ;  /* 0x000000020700788c */ /* 0x000fc8000bf05270 */
[----:B------:R-:W-:Y:S02]  /*2f20*/  USEL UR8, URZ, 0x1, UP0 ;  /* 0x00000001ff087887 */ /* 0x000fe40008000000 */
[----:B------:R-:W-:-:S04]  /*2f30*/  USEL UR7, UR7, URZ, UP0 ;  /* 0x000000ff07077287 */ /* 0x000fc80008000000 */
[----:B------:R-:W-:Y:S01]  /*2f40*/  ULEA UR7, UR7, UR6, 0x3 ;  /* 0x0000000607077291 */ /* 0x000fe2000f8e18ff */
[----:B-1----:R-:W-:-:S04]  /*2f50*/  LOP3.LUT R3, R12, UR8, RZ, 0x3c, !PT ;  /* 0x000000080c037c12 */ /* 0x002fc8000f8e3cff */
[----:B------:R-:W-:-:S04]  /*2f60*/  SHF.L.U32 R0, R3, 0x1f, RZ ;  /* 0x0000001f03007819 */ /* 0x000fc800000006ff */
[----:B------:R-:W1:Y:S02]  /*2f70*/  SYNCS.PHASECHK.TRANS64 P0, [UR7+0xc0], R0 ;  /* 0x0000c000ff0075a7 */ /* 0x000e640008001007 */
[----:B-1----:R-:W-:Y:S05]  /*2f80*/  @P0 EXIT ;  /* 0x000000000000094d */ /* 0x002fea0003800000 */
[----:B------:R-:W-:Y:S02]  /*2f90*/  SHF.L.U32 R3, R3, 0x1f, RZ ;  /* 0x0000001f03037819 */ /* 0x000fe400000006ff */
[----:B------:R-:W-:-:S07]  /*2fa0*/  MOV R0, UR7 ;  /* 0x0000000700007c02 */ /* 0x000fce0008000f00 */
.L_x_56:
[----:B-1----:R1:W2:Y:S02]  /*2fb0*/  SYNCS.PHASECHK.TRANS64.TRYWAIT P0, [R0+URZ+0xc0], R3 ;  /* 0x0000c003000075a7 */ /* 0x0022a400080011ff */
[----:B--2---:R-:W-:Y:S05]  /*2fc0*/  @!P0 NANOSLEEP.SYNCS 0x989680 ;  /* 0x009896800000895d */ /* 0x004fea0003900000 */
[----:B------:R-:W2:Y:S02]  /*2fd0*/  @!P0 SYNCS.PHASECHK.TRANS64 P0, [R0+URZ+0xc0], R3 ;  /* 0x0000c003000085a7 */ /* 0x000ea400080010ff */
[----:B--2---:R-:W-:Y:S05]  /*2fe0*/  @P0 EXIT ;  /* 0x000000000000094d */ /* 0x004fea0003800000 */
[----:B------:R-:W-:Y:S05]  /*2ff0*/  BRA `(.L_x_56) ;  /* 0xfffffffc00ec7947 */ /* 0x000fea000383ffff */
.L_x_49:
[----:B------:R-:W-:Y:S05]  /*3000*/  BRA.U UP4, `(.L_x_57) ;  /* 0x0000000d04bc7547 */ /* 0x000fea000b800000 */
[----:B------:R-:W-:Y:S01]  /*3010*/  UMOV UR4, 0x40 ;  /* 0x0000004000047882 */ /* 0x000fe20000000000 */
[----:B------:R-:W-:Y:S01]  /*3020*/  NOP ;  /* 0x0000000000007918 */ /* 0x000fe20000000000 */
[----:B------:R-:W-:Y:S01]  /*3030*/  ULEA UR5, UR47, UR4, 0x18 ;  /* 0x000000042f057291 */ /* 0x000fe2000f8ec0ff */
[----:B------:R-:W-:Y:S02]  /*3040*/  UMOV UR6, 0x400 ;  /* 0x0000040000067882 */ /* 0x000fe40000000000 */
[----:B------:R-:W-:-:S06]  /*3050*/  ULEA UR6, UR47, UR6, 0x18 ;  /* 0x000000062f067291 */ /* 0x000fcc000f8ec0ff */
[----:B------:R-:W1:Y:S02]  /*3060*/  LDS.U8 R0, [UR5+0x1c] ;  /* 0x00001c05ff007984 */ /* 0x000e640008000000 */
[----:B-1----:R-:W-:-:S13]  /*3070*/  ISETP.NE.AND P0, PT, R0, RZ, PT ;  /* 0x000000ff0000720c */ /* 0x002fda0003f05270 */
[----:B------:R-:W-:Y:S05]  /*3080*/  @P0 BRA `(.L_x_58) ;  /* 0x0000000000580947 */ /* 0x000fea0003800000 */
[----:B------:R-:W-:-:S13]  /*3090*/  ELECT P0, URZ, PT ;  /* 0x0000000000ff782f */ /* 0x000fda0003800000 */
[----:B------:R-:W-:Y:S05]  /*30a0*/  @!P0 BRA `(.L_x_59) ;  /* 0x0000000000608947 */ /* 0x000fea0003800000 */
[----:B------:R-:W-:Y:S01]  /*30b0*/  UMOV UR4, 0x10 ;  /* 0x0000001000047882 */ /* 0x000fe20000000000 */
[----:B------:R-:W-:Y:S01]  /*30c0*/  HFMA2 R0, -RZ, RZ, 0, 5.9604644775390625e-08 ;  /* 0x00000001ff007431 */ /* 0x000fe200000001ff */
[----:B------:R-:W-:-:S03]  /*30d0*/  MOV R3, 0xffff ;  /* 0x0000ffff00037802 */ /* 0x000fc60000000f00 */
[----:B------:R-:W-:Y:S04]  /*30e0*/  DEPBAR.LE SB1, 0x36 ;  /* 0x00009d800000791a */ /* 0x000fe80000000000 */
[----:B------:R-:W1:Y:S02]  /*30f0*/  UTCATOMSWS.FIND_AND_SET.ALIGN UP0, UR4, UR4 ;  /* 0x00000004000475e3 */ /* 0x000e640008000800 */
[----:B-1----:R-:W-:Y:S01]  /*3100*/  MOV R4, UR4 ;  /* 0x0000000400047c02 */ /* 0x002fe20008000f00 */
[----:B------:R-:W-:Y:S06]  /*3110*/  BRA.U UP0, `(.L_x_60) ;  /* 0x0000000100187547 */ /* 0x000fec000b800000 */
.L_x_61:
[----:B------:R-:W-:Y:S05]  /*3120*/  NANOSLEEP 0x64 ;  /* 0x000000640000795d */ /* 0x000fea0003800000 */
[----:B------:R-:W-:-:S05]  /*3130*/  UMOV UR4, 0x10 ;  /* 0x0000001000047882 */ /* 0x000fca0000000000 */
[----:B------:R-:W-:Y:S04]  /*3140*/  DEPBAR.LE SB1, 0x36 ;  /* 0x00009d800000791a */ /* 0x000fe80000000000 */
[----:B------:R-:W1:Y:S02]  /*3150*/  UTCATOMSWS.FIND_AND_SET.ALIGN UP0, UR4, UR4 ;  /* 0x00000004000475e3 */ /* 0x000e640008000800 */
[----:B-1----:R-:W-:Y:S01]  /*3160*/  MOV R4, UR4 ;  /* 0x0000000400047c02 */ /* 0x002fe20008000f00 */
[----:B------:R-:W-:Y:S05]  /*3170*/  BRA.U !UP0, `(.L_x_61) ;  /* 0xfffffffd08e87547 */ /* 0x000fea000b83ffff */
.L_x_60:
[-C--:B------:R-:W-:Y:S02]  /*3180*/  SHF.L.U32 R3, R3, R4.reuse, RZ ;  /* 0x0000000403037219 */ /* 0x080fe400000006ff */
[----:B------:R-:W-:Y:S01]  /*3190*/  SHF.L.U32 R0, R0, R4, RZ ;  /* 0x0000000400007219 */ /* 0x000fe200000006ff */
[----:B------:R-:W-:Y:S02]  /*31a0*/  IMAD.SHL.U32 R4, R4, 0x20, RZ ;  /* 0x0000002004047824 */ /* 0x000fe400078e00ff */
[----:B------:R1:W-:Y:S04]  /*31b0*/  ATOMS.OR RZ, [UR5+0x14], R3 ;  /* 0x00001403ffff798c */ /* 0x0003e8000b000005 */
[----:B------:R1:W-:Y:S04]  /*31c0*/  ATOMS.OR RZ, [UR5+0x18], R0 ;  /* 0x00001800ffff798c */ /* 0x0003e8000b000005 */
[----:B------:R1:W-:Y:S01]  /*31d0*/  STS [UR6+0x160], R4 ;  /* 0x00016004ff007988 */ /* 0x0003e20008000806 */
[----:B------:R-:W-:Y:S05]  /*31e0*/  BRA `(.L_x_59) ;  /* 0x0000000000107947 */ /* 0x000fea0003800000 */
.L_x_58:
[----:B------:R-:W-:Y:S02]  /*31f0*/  MOV R0, 0xffffffff ;  /* 0xffffffff00007802 */ /* 0x000fe40000000f00 */
[----:B------:R-:W-:-:S03]  /*3200*/  MOV R4, 0x3230 ;  /* 0x0000323000047802 */ /* 0x000fc60000000f00 */
[----:B------:R1:W-:Y:S04]  /*3210*/  STS [UR6+0x160], R0 ;  /* 0x00016000ff007988 */ /* 0x0003e80008000806 */
[----:B-1---5:R-:W-:Y:S05]  /*3220*/  CALL.REL.NOINC `($__internal_1_$__cuda_sm10x_tcgen05_guardrail_trap_phase_invalid_during_alloc) ;  /* 0x0000006c00ec7944 */ /* 0x022fea0003c00000 */
.L_x_59:
[----:B------:R-:W-:Y:S05]  /*3230*/  WARPSYNC.ALL ;  /* 0x0000000000007948 */ /* 0x000fea0003800000 */
[----:B------:R-:W2:Y:S01]  /*3240*/  S2UR UR4, SR_CgaCtaId ;  /* 0x00000000000479c3 */ /* 0x000ea20000008800 */
[----:B------:R-:W-:Y:S01]  /*3250*/  UMOV UR26, 0x400 ;  /* 0x00000400001a7882 */ /* 0x000fe20000000000 */
[----:B------:R-:W-:-:S06]  /*3260*/  NOP ;  /* 0x0000000000007918 */ /* 0x000fcc0000000000 */
[----:B------:R-:W-:Y:S06]  /*3270*/  BAR.ARV 0x6, 0xa0 ;  /* 0x0182800000007b1d */ /* 0x000fec0000002000 */
[----:B------:R-:W3:Y:S01]  /*3280*/  LDCU UR5, c[0x0][0x38c] ;  /* 0x00007180ff0577ac */ /* 0x000ee20008000800 */
[----:B------:R-:W-:Y:S01]  /*3290*/  LOP3.LUT R2, R2, 0xffff, RZ, 0xc0, !PT ;  /* 0x0000ffff02027812 */ /* 0x000fe200078ec0ff */
[----:B------:R-:W-:Y:S01]  /*32a0*/  IMAD.MOV.U32 R11, RZ, RZ, 0x1 ;  /* 0x00000001ff0b7424 */ /* 0x000fe200078e00ff */
[----:B------:R-:W-:Y:S01]  /*32b0*/  CS2R R8, SRZ ;  /* 0x0000000000087805 */ /* 0x000fe2000001ff00 */
[----:B------:R-:W4:Y:S01]  /*32c0*/  LDCU UR7, c[0x0][0x38c] ;  /* 0x00007180ff0777ac */ /* 0x000f220008000800 */
[----:B------:R-:W-:Y:S01]  /*32d0*/  R2UR UR27, R2 ;  /* 0x00000000021b72ca */ /* 0x000fe200000e0000 */
[----:B------:R-:W-:Y:S01]  /*32e0*/  IMAD.MOV.U32 R10, RZ, RZ, RZ ;  /* 0x000000ffff0a7224 */ /* 0x000fe200078e00ff */
[----:B------:R-:W-:Y:S01]  /*32f0*/  UMOV UR31, URZ ;  /* 0x000000ff001f7c82 */ /* 0x000fe20008000000 */
[----:B------:R-:W-:Y:S01]  /*3300*/  UMOV UR22, URZ ;  /* 0x000000ff00167c82 */ /* 0x000fe20008000000 */
[----:B--2---:R-:W-:Y:S01]  /*3310*/  ULEA UR26, UR4, UR26, 0x18 ;  /* 0x0000001a041a7291 */ /* 0x004fe2000f8ec0ff */
[----:B------:R-:W-:Y:S01]  /*3320*/  UMOV UR38, 0x0 ;  /* 0x0000000000267882 */ /* 0x000fe20000000000 */
[----:B------:R-:W-:-:S02]  /*3330*/  UMOV UR39, 0x8200010 ;  /* 0x0820001000277882 */ /* 0x000fc40000000000 */
[----:B------:R-:W-:Y:S02]  /*3340*/  UIADD3 UR4, UPT, UPT, UR26, 0x8400, URZ ;  /* 0x000084001a047890 */ /* 0x000fe4000fffe0ff */
[----:B------:R-:W-:Y:S02]  /*3350*/  UIADD3 UR6, UPT, UPT, UR26, 0x20400, URZ ;  /* 0x000204001a067890 */ /* 0x000fe4000fffe0ff */
[----:B---3--:R-:W-:Y:S01]  /*3360*/  UIADD3 UR5, UPT, UPT, UR5, 0x3f, URZ ;  /* 0x0000003f05057890 */ /* 0x008fe2000fffe0ff */
[----:B-1----:R-:W1:Y:S01]  /*3370*/  LDS R0, [UR26+0x160] ;  /* 0x0001601aff007984 */ /* 0x002e620008000800 */
[----:B------:R-:W-:Y:S01]  /*3380*/  UMOV UR36, 0x0 ;  /* 0x0000000000247882 */ /* 0x000fe20000000000 */
[----:B------:R-:W-:Y:S01]  /*3390*/  UMOV UR37, 0x8200010 ;  /* 0x0820001000257882 */ /* 0x000fe20000000000 */
[----:B------:R-:W-:Y:S02]  /*33a0*/  USHF.R.S32.HI UR40, URZ, 0x1f, UR5 ;  /* 0x0000001fff287899 */ /* 0x000fe40008011405 */
[----:B----4-:R-:W-:-:S02]  /*33b0*/  UISETP.GE.AND UP4, UPT, UR7, 0x1, UPT ;  /* 0x000000010700788c */ /* 0x010fc4000bf86270 */
[----:B------:R-:W-:Y:S02]  /*33c0*/  ULEA.HI UR40, UR40, UR5, URZ, 0x6 ;  /* 0x0000000528287291 */ /* 0x000fe4000f8f30ff */
[----:B------:R-:W-:Y:S02]  /*33d0*/  USHF.R.U32.HI UR5, URZ, 0x4, UR4 ;  /* 0x00000004ff057899 */ /* 0x000fe40008011604 */
[----:B------:R-:W-:Y:S02]  /*33e0*/  USHF.R.S32.HI UR40, URZ, 0x6, UR40 ;  /* 0x00000006ff287899 */ /* 0x000fe40008011428 */
[----:B------:R-:W-:Y:S02]  /*33f0*/  USHF.R.U32.HI UR4, URZ, 0x4, UR6 ;  /* 0x00000004ff047899 */ /* 0x000fe40008011606 */
[----:B------:R-:W-:Y:S02]  /*3400*/  UISETP.LT.AND UP0, UPT, UR40, 0x1, UPT ;  /* 0x000000012800788c */ /* 0x000fe4000bf01270 */
[----:B------:R-:W-:-:S02]  /*3410*/  ULOP3.LUT UR5, UR5, 0x3fff, URZ, 0xc0, !UPT ;  /* 0x00003fff05057892 */ /* 0x000fc4000f8ec0ff */
[----:B------:R-:W-:Y:S02]  /*3420*/  ULOP3.LUT UR4, UR4, 0x3fff, URZ, 0xc0, !UPT ;  /* 0x00003fff04047892 */ /* 0x000fe4000f8ec0ff */
[----:B------:R-:W-:Y:S02]  /*3430*/  USEL UR41, UR40, 0x1, !UP0 ;  /* 0x0000000128297887 */ /* 0x000fe4000c000000 */
[----:B------:R-:W-:Y:S02]  /*3440*/  ULOP3.LUT UR28, UR5, 0x10000, URZ, 0xfc, !UPT ;  /* 0x00010000051c7892 */ /* 0x000fe4000f8efcff */
[----:B------:R-:W-:Y:S02]  /*3450*/  ULOP3.LUT UR29, UR4, 0x10000, URZ, 0xfc, !UPT ;  /* 0x00010000041d7892 */ /* 0x000fe4000f8efcff */
[----:B------:R-:W-:Y:S01]  /*3460*/  UIADD3 UR41, UPT, UPT, -UR41, URZ, URZ ;  /* 0x000000ff29297290 */ /* 0x000fe2000fffe1ff */
[----:B------:R-:W-:Y:S01]  /*3470*/  UMOV UR34, 0x0 ;  /* 0x0000000000227882 */ /* 0x000fe20000000000 */
[----:B------:R-:W-:Y:S01]  /*3480*/  UMOV UR35, 0x8200010 ;  /* 0x0820001000237882 */ /* 0x000fe20000000000 */
[----:B------:R-:W-:Y:S01]  /*3490*/  UMOV UR32, 0x0 ;  /* 0x0000000000207882 */ /* 0x000fe20000000000 */
[----:B------:R-:W-:Y:S01]  /*34a0*/  UMOV UR33, 0x8200010 ;  /* 0x0820001000217882 */ /* 0x000fe20000000000 */
[----:B-1----:R-:W-:-:S15]  /*34b0*/  R2UR UR42, R0 ;  /* 0x00000000002a72ca */ /* 0x002fde00000e0000 */
.L_x_68:
[----:B------:R-:W-:Y:S02]  /*34c0*/  LEA R0, R10, UR26, 0x3 ;  /* 0x0000001a0a007c11 */ /* 0x000fe4000f8e18ff */
[----:B------:R-:W-:Y:S02]  /*34d0*/  SHF.L.U32 R5, R9, 0x1f, RZ ;  /* 0x0000001f09057819 */ /* 0x000fe400000006ff */
[----:B------:R-:W-:Y:S01]  /*34e0*/  PLOP3.LUT P0, PT, PT, PT, UP4, 0x80, 0x8 ;  /* 0x000000000008781c */ /* 0x000fe20003f0f048 */
[----:B------:R-:W-:Y:S01]  /*34f0*/  VIADD R3, R0, 0xc0 ;  /* 0x000000c000037836 */ /* 0x000fe20000000000 */
[----:B-1----:R-:W1:Y:S02]  /*3500*/  SYNCS.PHASECHK.TRANS64.TRYWAIT P1, [R0+URZ+0xb0], R5 ;  /* 0x0000b005000075a7 */ /* 0x002e6400080211ff */
[----:B-1-3--:R-:W-:Y:S09]  /*3510*/  @!P1 BRA `(.L_x_62) ;  /* 0x0000006400309947 */ /* 0x00aff20003800000 */
.L_x_159:
[----:B------:R-:W-:Y:S01]  /*3520*/  LEA R4, R10, UR26, 0x4 ;  /* 0x0000001a0a047c11 */ /* 0x000fe2000f8e20ff */
[----:B------:R-:W-:Y:S01]  /*3530*/  @UP4 ULEA UR4, UR22, UR26, 0x3 ;  /* 0x0000001a16044291 */ /* 0x000fe2000f8e18ff */
[----:B------:R-:W-:Y:S01]  /*3540*/  PLOP3.LUT P2, PT, PT, PT, PT, 0x80, 0x8 ;  /* 0x000000000008781c */ /* 0x000fe20003f4f070 */
[----:B------:R-:W-:Y:S01]  /*3550*/  ULEA UR30, UR31, UR26, 0x3 ;  /* 0x0000001a1f1e7291 */ /* 0x000fe2000f8e18ff */
[----:B------:R-:W-:Y:S01]  /*3560*/  PRMT R3, RZ, 0x654, R3 ;  /* 0x00000654ff037816 */ /* 0x000fe20000000003 */
[----:B------:R-:W-:Y:S01]  /*3570*/  ULEA UR11, UR31, UR42, 0x7 ;  /* 0x0000002a1f0b7291 */ /* 0x000fe2000f8e38ff */
[----:B-1----:R-:W1:Y:S01]  /*3580*/  LDS.128 R4, [R4+0x140] ;  /* 0x0001400004047984 */ /* 0x002e620000000c00 */
[----:B------:R-:W-:Y:S02]  /*3590*/  @P0 SHF.L.U32 R2, R8, 0x1f, RZ ;  /* 0x0000001f08020819 */ /* 0x000fe400000006ff */
[----:B------:R-:W-:Y:S01]  /*35a0*/  SHF.L.U32 R0, R11, 0x1f, RZ ;  /* 0x0000001f0b007819 */ /* 0x000fe200000006ff */
[----:B------:R-:W-:Y:S01]  /*35b0*/  @!PT LDS RZ, [RZ] ;  /* 0x00000000fffff984 */ /* 0x000fe20000000800 */
[----:B------:R-:W-:Y:S01]  /*35c0*/  @!PT LDS RZ, [RZ] ;  /* 0x00000000fffff984 */ /* 0x000fe20000000800 */
[----:B------:R-:W-:Y:S01]  /*35d0*/  @!PT LDS RZ, [RZ] ;  /* 0x00000000fffff984 */ /* 0x000fe20000000800 */
[----:B------:R-:W-:Y:S01]  /*35e0*/  @!PT LDS RZ, [RZ] ;  /* 0x00000000fffff984 */ /* 0x000fe20000000800 */
[----:B------:R2:W-:Y:S06]  /*35f0*/  MEMBAR.ALL.CTA ;  /* 0x0000000000007992 */ /* 0x0005ec0000008000 */
[----:B--2---:R-:W2:Y:S02]  /*3600*/  FENCE.VIEW.ASYNC.S ;  /* 0x00000000000073c6 */ /* 0x004ea40000000000 */
[----:B--2---:R2:W-:Y:S01]  /*3610*/  SYNCS.ARRIVE.TRANS64.RED.A1T0 RZ, [R3+URZ], RZ ;  /* 0x000000ff03ff79a7 */ /* 0x0045e200081004ff */
[----:B------:R2:W3:Y:S01]  /*3620*/  @P0 SYNCS.PHASECHK.TRANS64.TRYWAIT P2, [UR4], R2 ;  /* 0x00000002ff0005a7 */ /* 0x0004e20008041104 */
[----:B-1----:R-:W-:Y:S01]  /*3630*/  LOP3.LUT P1, RZ, R6, 0x1, RZ, 0xc0, !PT ;  /* 0x0000000106ff7812 */ /* 0x002fe2000782c0ff */
[----:B------:R-:W1:Y:S02]  /*3640*/  SYNCS.PHASECHK.TRANS64.TRYWAIT P0, [UR30+0xf0], R0 ;  /* 0x0000f000ff0075a7 */ /* 0x000e64000800111e */
[----:B-123--:R-:W-:Y:S10]  /*3650*/  @!P0 BRA `(.L_x_63) ;  /* 0x0000006000f48947 */ /* 0x00eff40003800000 */
.L_x_161:
[----:B------:R-:W-:Y:S01]  /*3660*/  IADD3 R10, PT, PT, R10, 0x1, RZ ;  /* 0x000000010a0a7810 */ /* 0x000fe20007ffe0ff */
[----:B------:R-:W-:Y:S06]  /*3670*/  BRA.U !UP4, `(.L_x_64) ;  /* 0x000000010cc07547 */ /* 0x000fec000b800000 */
[----:B------:R-:W-:Y:S01]  /*3680*/  UPLOP3.LUT UP2, UPT, UPT, UPT, UPT, 0x40, 0x4 ;  /* 0x000000000004789c */ /* 0x000fe20003f4e870 */
[----:B------:R-:W-:Y:S01]  /*3690*/  UMOV UR24, UR41 ;  /* 0x0000002900187c82 */ /* 0x000fe20008000000 */
[----:B------:R-:W-:Y:S01]  /*36a0*/  UMOV UR23, UR40 ;  /* 0x0000002800177c82 */ /* 0x000fe20008000000 */
[----:B------:R-:W-:-:S08]  /*36b0*/  UMOV UR10, UR22 ;  /* 0x00000016000a7c82 */ /* 0x000fd00008000000 */
.L_x_67:
[----:B------:R-:W-:Y:S02]  /*36c0*/  UIADD3 UR24, UPT, UPT, UR24, 0x1, URZ ;  /* 0x0000000118187890 */ /* 0x000fe4000fffe0ff */
[----:B--2---:R-:W-:Y:S02]  /*36d0*/  ULEA UR5, UR10, UR26, 0x3 ;  /* 0x0000001a0a057291 */ /* 0x004fe4000f8e18ff */
[----:B------:R-:W-:Y:S01]  /*36e0*/  UISETP.NE.AND UP3, UPT, UR24, URZ, UPT ;  /* 0x000000ff1800728c */ /* 0x000fe2000bf65270 */
[----:B---3--:R-:W-:Y:S10]  /*36f0*/  @P2 BRA `(.L_x_65) ;  /* 0x00000000000c2947 */ /* 0x008ff40003800000 */
[----:B-1----:R-:W-:Y:S04]  /*3700*/  SHF.L.U32 R3, R8, 0x1f, RZ ;  /* 0x0000001f08037819 */ /* 0x002fe800000006ff */
[----:B------:R-:W1:Y:S02]  /*3710*/  SYNCS.PHASECHK.TRANS64.TRYWAIT P0, [UR5], R3 ;  /* 0x00000003ff0075a7 */ /* 0x000e640008001105 */
[----:B-1----:R-:W-:Y:S05]  /*3720*/  @!P0 BRA `(.L_x_66) ;  /* 0x0000006000d88947 */ /* 0x002fea0003800000 */
.L_x_65:
[----:B------:R-:W-:Y:S01]  /*3730*/  UISETP.NE.AND UP0, UPT, UR23, 0x1, UPT ;  /* 0x000000011700788c */ /* 0x000fe2000bf05270 */
[----:B------:R-:W-:Y:S01]  /*3740*/  PLOP3.LUT P2, PT, PT, PT, PT, 0x80, 0x8 ;  /* 0x000000000008781c */ /* 0x000fe20003f4f070 */
[----:B------:R-:W-:Y:S02]  /*3750*/  UIADD3 UR4, UPT, UPT, UR10, 0x1, URZ ;  /* 0x000000010a047890 */ /* 0x000fe4000fffe0ff */
[----:B------:R-:W-:Y:S02]  /*3760*/  UIADD3 UR25, UPT, UPT, UR5, 0x30, URZ ;  /* 0x0000003005197890 */ /* 0x000fe4000fffe0ff */
[----:B------:R-:W-:Y:S01]  /*3770*/  UISETP.NE.AND UP1, UPT, UR4, 0x6, UPT ;  /* 0x000000060400788c */ /* 0x000fe2000bf25270 */
[----:B------:R-:W-:Y:S01]  /*3780*/  PLOP3.LUT P0, PT, PT, PT, UP0, 0x80, 0x8 ;  /* 0x000000000008781c */ /* 0x000fe20003f0f008 */
[----:B------:R-:W-:Y:S02]  /*3790*/  UIADD3 UR23, UPT, UPT, UR23, -0x1, URZ ;  /* 0xffffffff17177890 */ /* 0x000fe4000fffe0ff */
[----:B------:R-:W-:Y:S02]  /*37a0*/  USEL UR6, URZ, 0x1, UP1 ;  /* 0x00000001ff067887 */ /* 0x000fe40008800000 */
[----:B------:R-:W-:Y:S01]  /*37b0*/  USEL UR22, UR4, URZ, UP1 ;  /* 0x000000ff04167287 */ /* 0x000fe20008800000 */
[----:B------:R-:W-:Y:S01]  /*37c0*/  UMOV UR7, 0x40004040 ;  /* 0x4000404000077882 */ /* 0x000fe20000000000 */
[----:B------:R-:W-:Y:S02]  /*37d0*/  UMOV UR5, 0x40004040 ;  /* 0x4000404000057882 */ /* 0x000fe40000000000 */
[----:B------:R-:W-:Y:S01]  /*37e0*/  @UP0 ULEA UR4, UR22, UR26, 0x3 ;  /* 0x0000001a16040291 */ /* 0x000fe2000f8e18ff */
[----:B------:R-:W-:Y:S01]  /*37f0*/  LOP3.LUT R8, R8, UR6, RZ, 0x3c, !PT ;  /* 0x0000000608087c12 */ /* 0x000fe2000f8e3cff */
[----:B------:R-:W-:Y:S01]  /*3800*/  ULEA UR6, UR10, UR29, 0xa ;  /* 0x0000001d0a067291 */ /* 0x000fe2000f8e50ff */
[----:B------:R-:W-:Y:S02]  /*3810*/  UMOV UR21, 0x40004040 ;  /* 0x4000404000157882 */ /* 0x000fe40000000000 */
[----:B-1----:R-:W-:Y:S01]  /*3820*/  @P0 SHF.L.U32 R0, R8, 0x1f, RZ ;  /* 0x0000001f08000819 */ /* 0x002fe200000006ff */
[----:B------:R-:W-:Y:S02]  /*3830*/  UIADD3 UR20, UPT, UPT, UR6, 0x2, URZ ;  /* 0x0000000206147890 */ /* 0x000fe4000fffe0ff */
[----:B------:R-:W-:Y:S01]  /*3840*/  UIADD3 UR16, UPT, UPT, UR6, 0x4, URZ ;  /* 0x0000000406107890 */ /* 0x000fe2000fffe0ff */
[----:B------:R2:W3:Y:S01]  /*3850*/  @P0 SYNCS.PHASECHK.TRANS64.TRYWAIT P2, [UR4], R0 ;  /* 0x00000000ff0005a7 */ /* 0x0004e20008041104 */
[----:B------:R-:W-:Y:S02]  /*3860*/  ULEA UR4, UR10, UR28, 0xa ;  /* 0x0000001c0a047291 */ /* 0x000fe4000f8e50ff */
[----:B------:R-:W-:Y:S02]  /*3870*/  UIADD3 UR12, UPT, UPT, UR6, 0x6, URZ ;  /* 0x00000006060c7890 */ /* 0x000fe4000fffe0ff */
[----:B------:R-:W-:Y:S02]  /*3880*/  UIADD3 UR18, UPT, UPT, UR4, 0x2, URZ ;  /* 0x0000000204127890 */ /* 0x000fe4000fffe0ff */
[----:B------:R-:W-:Y:S02]  /*3890*/  UIADD3 UR14, UPT, UPT, UR4, 0x4, URZ ;  /* 0x00000004040e7890 */ /* 0x000fe4000fffe0ff */
[----:B------:R-:W-:Y:S01]  /*38a0*/  UIADD3 UR8, UPT, UPT, UR4, 0x6, URZ ;  /* 0x0000000604087890 */ /* 0x000fe2000fffe0ff */
[----:B------:R2:W-:Y:S01]  /*38b0*/  UTCHMMA gdesc[UR4], gdesc[UR6], tmem[UR11], tmem[UR38], idesc[UR39], UP2 ;  /* 0x00ff2606040075ea */ /* 0x0005e2000900000b */
[----:B------:R-:W-:Y:S01]  /*38c0*/  UPLOP3.LUT UP2, UPT, UPT, UPT, UPT, 0x80, 0x8 ;  /* 0x000000000008789c */ /* 0x000fe20003f4f070 */
[----:B------:R-:W-:Y:S01]  /*38d0*/  UMOV UR19, 0x40004040 ;  /* 0x4000404000137882 */ /* 0x000fe20000000000 */
[----:B------:R-:W-:Y:S01]  /*38e0*/  UMOV UR17, 0x40004040 ;  /* 0x4000404000117882 */ /* 0x000fe20000000000 */
[----:B------:R2:W-:Y:S01]  /*38f0*/  UTCHMMA gdesc[UR18], gdesc[UR20], tmem[UR11], tmem[UR36], idesc[UR37], UPT ;  /* 0x00ff2414120075ea */ /* 0x0005e2000b80000b */
[----:B------:R-:W-:Y:S01]  /*3900*/  UMOV UR15, 0x40004040 ;  /* 0x40004040000f7882 */ /* 0x000fe20000000000 */
[----:B------:R-:W-:Y:S01]  /*3910*/  UMOV UR13, 0x40004040 ;  /* 0x40004040000d7882 */ /* 0x000fe20000000000 */
[----:B------:R-:W-:Y:S01]  /*3920*/  UMOV UR9, 0x40004040 ;  /* 0x4000404000097882 */ /* 0x000fe20000000000 */
[----:B------:R2:W-:Y:S01]  /*3930*/  UTCHMMA gdesc[UR14], gdesc[UR16], tmem[UR11], tmem[UR34], idesc[UR35], UPT ;  /* 0x00ff22100e0075ea */ /* 0x0005e2000b80000b */
[----:B------:R2:W-:Y:S01]  /*3940*/  UTCHMMA gdesc[UR8], gdesc[UR12], tmem[UR11], tmem[UR32], idesc[UR33], UPT ;  /* 0x00ff200c080075ea */ /* 0x0005e2000b80000b */
[----:B------:R2:W-:Y:S01]  /*3950*/  UTCBAR.MULTICAST [UR25], URZ, UR27 ;  /* 0x000000ff190073e9 */ /* 0x0005e2000800081b */
[----:B------:R-:W-:Y:S01]  /*3960*/  UMOV UR10, UR22 ;  /* 0x00000016000a7c82 */ /* 0x000fe20008000000 */
[----:B------:R-:W-:Y:S05]  /*3970*/  BRA.U UP3, `(.L_x_67) ;  /* 0xfffffffd03507547 */ /* 0x000fea000b83ffff */
.L_x_64:
[----:B--2---:R-:W-:Y:S01]  /*3980*/  UIADD3 UR4, UPT, UPT, UR31, 0x1, URZ ;  /* 0x000000011f047890 */ /* 0x004fe2000fffe0ff */
[C---:B------:R-:W-:Y:S01]  /*3990*/  ISETP.NE.AND P0, PT, R10.reuse, 0x2, PT ;  /* 0x000000020a00780c */ /* 0x040fe20003f05270 */
[----:B------:R-:W-:Y:S02]  /*39a0*/  UIADD3 UR5, UPT, UPT, UR30, 0xd0, URZ ;  /* 0x000000d01e057890 */ /* 0x000fe4000fffe0ff */
[----:B------:R-:W-:Y:S01]  /*39b0*/  UISETP.NE.AND UP0, UPT, UR4, 0x4, UPT ;  /* 0x000000040400788c */ /* 0x000fe2000bf05270 */
[----:B-1----:R-:W-:Y:S02]  /*39c0*/  SEL R0, RZ, 0x1, P0 ;  /* 0x00000001ff007807 */ /* 0x002fe40000000000 */
[----:B------:R-:W-:Y:S01]  /*39d0*/  SEL R10, R10, RZ, P0 ;  /* 0x000000ff0a0a7207 */ /* 0x000fe20000000000 */
[----:B------:R-:W-:Y:S01]  /*39e0*/  USEL UR6, URZ, 0x1, UP0 ;  /* 0x00000001ff067887 */ /* 0x000fe20008000000 */
[----:B------:R-:W-:Y:S01]  /*39f0*/  LOP3.LUT R9, R9, R0, RZ, 0x3c, !PT ;  /* 0x0000000009097212 */ /* 0x000fe200078e3cff */
[----:B------:R-:W-:Y:S01]  /*3a00*/  USEL UR31, UR4, URZ, UP0 ;  /* 0x000000ff041f7287 */ /* 0x000fe20008000000 */
[----:B------:R1:W-:Y:S03]  /*3a10*/  UTCBAR [UR5], URZ ;  /* 0x000000ff050073e9 */ /* 0x0003e600080000ff */
[----:B------:R-:W-:Y:S01]  /*3a20*/  LOP3.LUT R11, R11, UR6, RZ, 0x3c, !PT ;  /* 0x000000060b0b7c12 */ /* 0x000fe2000f8e3cff */
[----:B------:R-:W-:Y:S07]  /*3a30*/  @P1 BRA `(.L_x_68) ;  /* 0xfffffff800a01947 */ /* 0x000fee000383ffff */
[----:B------:R-:W2:Y:S01]  /*3a40*/  S2UR UR8, SR_CgaCtaId ;  /* 0x00000000000879c3 */ /* 0x000ea20000008800 */
[----:B------:R-:W-:Y:S01]  /*3a50*/  ELECT P0, URZ, PT ;  /* 0x0000000000ff782f */ /* 0x000fe20003800000 */
[----:B------:R-:W-:Y:S01]  /*3a60*/  IMAD.MOV.U32 R0, RZ, RZ, 0x1 ;  /* 0x00000001ff007424 */ /* 0x000fe200078e00ff */
[----:B------:R-:W-:Y:S01]  /*3a70*/  UIADD3 UR26, UPT, UPT, UR26, 0xf0, URZ ;  /* 0x000000f01a1a7890 */ /* 0x000fe2000fffe0ff */
[----:B------:R-:W-:Y:S01]  /*3a80*/  SHF.L.U32 R3, R11, 0x1f, RZ ;  /* 0x0000001f0b037819 */ /* 0x000fe200000006ff */
[----:B------:R-:W-:-:S03]  /*3a90*/  UMOV UR4, 0x40 ;  /* 0x0000004000047882 */ /* 0x000fc60000000000 */
[----:B------:R-:W-:Y:S01]  /*3aa0*/  UVIRTCOUNT.DEALLOC.SMPOOL 0x80 ;  /* 0x000000800000784c */ /* 0x000fe20000000000 */
[----:B--2---:R-:W-:Y:S02]  /*3ab0*/  ULEA UR8, UR8, UR4, 0x18 ;  /* 0x0000000408087291 */ /* 0x004fe4000f8ec0ff */
[----:B------:R-:W-:-:S07]  /*3ac0*/  ULEA UR4, UR31, UR26, 0x3 ;  /* 0x0000001a1f047291 */ /* 0x000fce000f8e18ff */
[----:B------:R2:W-:Y:S02]  /*3ad0*/  @P0 STS.U8 [UR8+0x1c], R0 ;  /* 0x00001c00ff000988 */ /* 0x0005e40008000008 */
[----:B------:R-:W4:Y:S02]  /*3ae0*/  SYNCS.PHASECHK.TRANS64.TRYWAIT P0, [UR4], R3 ;  /* 0x00000003ff0075a7 */ /* 0x000f240008001104 */
[----:B--2-4-:R-:W-:Y:S05]  /*3af0*/  @!P0 BRA `(.L_x_69) ;  /* 0x0000005c00fc8947 */ /* 0x014fea0003800000 */
.L_x_164:
[----:B------:R-:W-:-:S04]  /*3b00*/  UIADD3 UR4, UPT, UPT, UR31, 0x1, URZ ;  /* 0x000000011f047890 */ /* 0x000fc8000fffe0ff */
[----:B------:R-:W-:-:S04]  /*3b10*/  UISETP.NE.AND UP0, UPT, UR4, 0x4, UPT ;  /* 0x000000040400788c */ /* 0x000fc8000bf05270 */
[----:B------:R-:W-:Y:S02]  /*3b20*/  USEL UR6, URZ, 0x1, UP0 ;  /* 0x00000001ff067887 */ /* 0x000fe40008000000 */
[----:B------:R-:W-:-:S04]  /*3b30*/  USEL UR4, UR4, URZ, UP0 ;  /* 0x000000ff04047287 */ /* 0x000fc80008000000 */
[----:B-1----:R-:W-:Y:S01]  /*3b40*/  ULEA UR5, UR4, UR26, 0x3 ;  /* 0x0000001a04057291 */ /* 0x002fe2000f8e18ff */
[----:B------:R-:W-:-:S04]  /*3b50*/  LOP3.LUT R2, R11, UR6, RZ, 0x3c, !PT ;  /* 0x000000060b027c12 */ /* 0x000fc8000f8e3cff */
[----:B--2---:R-:W-:-:S04]  /*3b60*/  SHF.L.U32 R3, R2, 0x1f, RZ ;  /* 0x0000001f02037819 */ /* 0x004fc800000006ff */
[----:B------:R-:W1:Y:S02]  /*3b70*/  SYNCS.PHASECHK.TRANS64.TRYWAIT P0, [UR5], R3 ;  /* 0x00000003ff0075a7 */ /* 0x000e640008001105 */
[----:B-1----:R-:W-:Y:S05]  /*3b80*/  @!P0 BRA `(.L_x_70) ;  /* 0x0000005c00f08947 */ /* 0x002fea0003800000 */
.L_x_166:
        /* <DEDUP_REMOVED lines=9> */
.L_x_168:
[----:B------:R-:W-:-:S04]  /*3c20*/  UIADD3 UR4, UPT, UPT, UR4, 0x1, URZ ;  /* 0x0000000104047890 */ /* 0x000fc8000fffe0ff */
[----:B------:R-:W-:-:S04]  /*3c30*/  UISETP.NE.AND UP0, UPT, UR4, 0x4, UPT ;  /* 0x000000040400788c */ /* 0x000fc8000bf05270 */
[----:B------:R-:W-:Y:S02]  /*3c40*/  USEL UR5, URZ, 0x1, UP0 ;  /* 0x00000001ff057887 */ /* 0x000fe40008000000 */
[----:B------:R-:W-:-:S04]  /*3c50*/  USEL UR4, UR4, URZ, UP0 ;  /* 0x000000ff04047287 */ /* 0x000fc80008000000 */
[----:B------:R-:W-:Y:S01]  /*3c60*/  ULEA UR4, UR4, UR26, 0x3 ;  /* 0x0000001a04047291 */ /* 0x000fe2000f8e18ff */
[----:B-1----:R-:W-:-:S04]  /*3c70*/  LOP3.LUT R3, R2, UR5, RZ, 0x3c, !PT ;  /* 0x0000000502037c12 */ /* 0x002fc8000f8e3cff */
[----:B------:R-:W-:-:S04]  /*3c80*/  SHF.L.U32 R3, R3, 0x1f, RZ ;  /* 0x0000001f03037819 */ /* 0x000fc800000006ff */
[----:B------:R-:W1:Y:S02]  /*3c90*/  SYNCS.PHASECHK.TRANS64.TRYWAIT P0, [UR4], R3 ;  /* 0x00000003ff0075a7 */ /* 0x000e640008001104 */
[----:B-1----:R-:W-:Y:S05]  /*3ca0*/  @!P0 BRA `(.L_x_72) ;  /* 0x0000005c00d88947 */ /* 0x002fea0003800000 */
.L_x_170:
[----:B------:R-:W-:Y:S01]  /*3cb0*/  NOP ;  /* 0x0000000000007918 */ /* 0x000fe20000000000 */
[----:B-1----:R-:W1:Y:S01]  /*3cc0*/  LDS R0, [UR8+0x14] ;  /* 0x00001408ff007984 */ /* 0x002e620008000800 */
[----:B------:R-:W-:Y:S01]  /*3cd0*/  ULOP3.LUT UR4, UR42, 0xffff, URZ, 0xc0, !UPT ;  /* 0x0000ffff2a047892 */ /* 0x000fe2000f8ec0ff */
[----:B------:R-:W-:Y:S01]  /*3ce0*/  UMOV UR5, 0xffff ;  /* 0x0000ffff00057882 */ /* 0x000fe20000000000 */
[----:B------:R-:W-:Y:S02]  /*3cf0*/  UMOV UR6, 0x1 ;  /* 0x0000000100067882 */ /* 0x000fe40000000000 */
[----:B------:R-:W-:-:S04]  /*3d00*/  USHF.R.U32.HI UR4, URZ, 0x5, UR4 ;  /* 0x00000005ff047899 */ /* 0x000fc80008011604 */
[----:B------:R-:W-:Y:S02]  /*3d10*/  USHF.L.U32 UR5, UR5, UR4, URZ ;  /* 0x0000000405057299 */ /* 0x000fe400080006ff */
[----:B------:R-:W-:-:S04]  /*3d20*/  USHF.L.U32 UR4, UR6, UR4, URZ ;  /* 0x0000000406047299 */ /* 0x000fc800080006ff */
[----:B-1----:R-:W-:-:S04]  /*3d30*/  LOP3.LUT R0, R0, UR5, RZ, 0xc0, !PT ;  /* 0x0000000500007c12 */ /* 0x002fc8000f8ec0ff */
[----:B------:R-:W-:-:S13]  /*3d40*/  ISETP.NE.AND P0, PT, R0, UR5, PT ;  /* 0x0000000500007c0c */ /* 0x000fda000bf05270 */
[----:B------:R-:W-:Y:S05]  /*3d50*/  @P0 BRA `(.L_x_73) ;  /* 0x0000000000580947 */ /* 0x000fea0003800000 */
[----:B------:R-:W1:Y:S02]  /*3d60*/  LDS R0, [UR8+0x18] ;  /* 0x00001808ff007984 */ /* 0x000e640008000800 */
[----:B-1----:R-:W-:-:S04]  /*3d70*/  LOP3.LUT R0, R0, UR4, RZ, 0xc0, !PT ;  /* 0x0000000400007c12 */ /* 0x002fc8000f8ec0ff */
[----:B------:R-:W-:-:S13]  /*3d80*/  ISETP.NE.AND P0, PT, R0, UR4, PT ;  /* 0x0000000400007c0c */ /* 0x000fda000bf05270 */
[----:B------:R-:W-:Y:S05]  /*3d90*/  @P0 BRA `(.L_x_74) ;  /* 0x00000000003c0947 */ /* 0x000fea0003800000 */
[----:B------:R-:W1:Y:S01]  /*3da0*/  S2R R2, SR_LANEID ;  /* 0x0000000000027919 */ /* 0x000e620000000000 */
[----:B------:R-:W-:Y:S01]  /*3db0*/  ULOP3.LUT UR5, URZ, UR5, URZ, 0x33, !UPT ;  /* 0x00000005ff057292 */ /* 0x000fe2000f8e33ff */
[----:B------:R-:W-:Y:S01]  /*3dc0*/  LOP3.LUT R4, RZ, UR4, RZ, 0x33, !PT ;  /* 0x00000004ff047c12 */ /* 0x000fe2000f8e33ff */
[----:B------:R-:W-:Y:S02]  /*3dd0*/  VOTEU.ANY UR4, UPT, PT ;  /* 0x0000000000047886 */ /* 0x000fe400038e0100 */
[----:B------:R-:W-:Y:S01]  /*3de0*/  UFLO.U32 UR4, UR4 ;  /* 0x00000004000472bd */ /* 0x000fe200080e0000 */
[----:B------:R-:W2:Y:S01]  /*3df0*/  REDUX UR6, R4 ;  /* 0x00000000040673c4 */ /* 0x000ea20000000000 */
[----:B------:R-:W-:-:S06]  /*3e00*/  IMAD.U32 R0, RZ, RZ, UR5 ;  /* 0x00000005ff007e24 */ /* 0x000fcc000f8e00ff */
[----:B------:R4:W-:Y:S01]  /*3e10*/  UTCATOMSWS.AND URZ, UR5 ;  /* 0x0000000500ff79e3 */ /* 0x0009e20008000000 */
[----:B------:R-:W3:Y:S01]  /*3e20*/  REDUX UR7, R0 ;  /* 0x00000000000773c4 */ /* 0x000ee20000000000 */
[----:B-1----:R-:W-:Y:S01]  /*3e30*/  ISETP.EQ.U32.AND P0, PT, R2, UR4, PT ;  /* 0x0000000402007c0c */ /* 0x002fe2000bf02070 */
[----:B--2---:R-:W-:Y:S01]  /*3e40*/  IMAD.U32 R2, RZ, RZ, UR6 ;  /* 0x00000006ff027e24 */ /* 0x004fe2000f8e00ff */
[----:B---3--:R-:W-:-:S11]  /*3e50*/  MOV R3, UR7 ;  /* 0x0000000700037c02 */ /* 0x008fd60008000f00 */
[----:B------:R4:W-:Y:S04]  /*3e60*/  @P0 ATOMS.AND RZ, [UR8+0x14], R3 ;  /* 0x00001403ffff098c */ /* 0x0009e8000a800008 */
[----:B------:R4:W-:Y:S01]  /*3e70*/  @P0 ATOMS.AND RZ, [UR8+0x18], R2 ;  /* 0x00001802ffff098c */ /* 0x0009e2000a800008 */
[----:B------:R-:W-:Y:S05]  /*3e80*/  BRA `(.L_x_75) ;  /* 0x0000000000147947 */ /* 0x000fea0003800000 */
.L_x_74:
[----:B------:R-:W-:Y:S02]  /*3e90*/  MOV R2, 0x3eb0 ;  /* 0x00003eb000027802 */ /* 0x000fe40000000f00 */
[----:B---3-5:R-:W-:Y:S05]  /*3ea0*/  CALL.REL.NOINC `($__internal_0_$__cuda_sm10x_tcgen05_guardrail_trap_col_being_dealloced_not_returned_by_alloc) ;  /* 0x0000006000c07944 */ /* 0x028fea0003c00000 */
[----:B------:R-:W-:Y:S05]  /*3eb0*/  BRA `(.L_x_75) ;  /* 0x0000000000087947 */ /* 0x000fea0003800000 */
.L_x_73:
[----:B------:R-:W-:Y:S02]  /*3ec0*/  MOV R2, 0x3ee0 ;  /* 0x00003ee000027802 */ /* 0x000fe40000000f00 */
[----:B---3-5:R-:W-:Y:S05]  /*3ed0*/  CALL.REL.NOINC `($__internal_2_$__cuda_sm10x_tcgen05_guardrail_trap_unallocated_columns_being_dealloced) ;  /* 0x0000006000cc7944 */ /* 0x028fea0003c00000 */
.L_x_75:
[----:B------:R-:W-:Y:S01]  /*3ee0*/  NOP ;  /* 0x0000000000007918 */ /* 0x000fe20000000000 */
[----:B----4-:R-:W-:Y:S05]  /*3ef0*/  EXIT ;  /* 0x000000000000794d */ /* 0x010fea0003800000 */
.L_x_57:
[----:B------:R-:W-:-:S09]  /*3f00*/  UISETP.NE.OR UP0, UPT, UR17, 0x3, !UP3 ;  /* 0x000000031100788c */ /* 0x000fd2000df05670 */
[----:B------:R-:W-:Y:S05]  /*3f10*/  BRA.U UP0, `(.L_x_76) ;  /* 0x0000001100547547 */ /* 0x000fea000b800000 */
[----:B------:R-:W1:Y:S01]  /*3f20*/  LDCU UR31, c[0x0][0x370] ;  /* 0x00006e00ff1f77ac */ /* 0x000e620008000800 */
[----:B------:R-:W2:Y:S01]  /*3f30*/  LDC.64 R16, c[0x0][0x348] ;  /* 0x0000d200ff107b82 */ /* 0x000ea20000000a00 */
[----:B------:R-:W-:Y:S02]  /*3f40*/  HFMA2 R13, -RZ, RZ, 0, 0 ;  /* 0x00000000ff0d7431 */ /* 0x000fe400000001ff */
[----:B------:R-:W-:Y:S01]  /*3f50*/  IMAD.MOV.U32 R15, RZ, RZ, 0x1 ;  /* 0x00000001ff0f7424 */ /* 0x000fe200078e00ff */
[----:B------:R-:W1:Y:S01]  /*3f60*/  LDCU.128 UR48, c[0x0][0xb10] ;  /* 0x00016200ff3077ac */ /* 0x000e620008000c00 */
[----:B------:R-:W-:Y:S01]  /*3f70*/  IMAD.MOV.U32 R14, RZ, RZ, RZ ;  /* 0x000000ffff0e7224 */ /* 0x000fe200078e00ff */
[----:B------:R-:W-:Y:S01]  /*3f80*/  MOV R7, 0x2000 ;  /* 0x0000200000077802 */ /* 0x000fe20000000f00 */
[----:B------:R-:W3:Y:S01]  /*3f90*/  LDCU UR30, c[0x0][0x374] ;  /* 0x00006e80ff1e77ac */ /* 0x000ee20008000800 */
[----:B------:R-:W4:Y:S01]  /*3fa0*/  LDC.64 R2, c[0x0][0x888] ;  /* 0x00022200ff027b82 */ /* 0x000f220000000a00 */
[----:B------:R-:W3:Y:S01]  /*3fb0*/  LDCU UR15, c[0x0][0xb0c] ;  /* 0x00016180ff0f77ac */ /* 0x000ee20008000800 */
[----:B------:R-:W2:Y:S06]  /*3fc0*/  LDCU UR40, c[0x0][0xb20] ;  /* 0x00016400ff2877ac */ /* 0x000eac0008000800 */
[----:B------:R-:W4:Y:S01]  /*3fd0*/  LDC.64 R4, c[0x0][0x890] ;  /* 0x00022400ff047b82 */ /* 0x000f220000000a00 */
[----:B------:R-:W2:Y:S01]  /*3fe0*/  LDCU UR4, c[0x0][0xb30] ;  /* 0x00016600ff0477ac */ /* 0x000ea20008000800 */
[----:B------:R-:W-:Y:S01]  /*3ff0*/  UMOV UR21, 0x400 ;  /* 0x0000040000157882 */ /* 0x000fe20000000000 */
[----:B-1----:R-:W-:-:S02]  /*4000*/  UIMAD.WIDE.U32 UR6, UR31, UR48, URZ ;  /* 0x000000301f0672a5 */ /* 0x002fc4000f8e00ff */
[----:B---3--:R-:W-:Y:S02]  /*4010*/  UIMAD.WIDE.U32 UR8, UR30, UR51, URZ ;  /* 0x000000331e0872a5 */ /* 0x008fe4000f8e00ff */
[----:B------:R-:W-:Y:S02]  /*4020*/  ULEA UR21, UR47, UR21, 0x18 ;  /* 0x000000152f157291 */ /* 0x000fe4000f8ec0ff */
[----:B------:R-:W-:Y:S02]  /*4030*/  UPLOP3.LUT UP3, UPT, UPT, UPT, UPT, 0x40, 0x4 ;  /* 0x000000000004789c */ /* 0x000fe40003f6e870 */
[----:B------:R-:W-:Y:S01]  /*4040*/  UIADD3 UR37, UPT, UPT, UR21, 0x78, URZ ;  /* 0x0000007815257890 */ /* 0x000fe2000fffe0ff */
[----:B------:R-:W-:Y:S01]  /*4050*/  UMOV UR6, UR7 ;  /* 0x0000000700067c82 */ /* 0x000fe20008000000 */
[----:B------:R-:W-:Y:S01]  /*4060*/  UMOV UR38, UR9 ;  /* 0x0000000900267c82 */ /* 0x000fe20008000000 */
[----:B------:R-:W-:Y:S02]  /*4070*/  UISETP.GE.AND UP0, UPT, UR42, 0x1, UPT ;  /* 0x000000012a00788c */ /* 0x000fe4000bf06270 */
[----:B------:R-:W-:Y:S01]  /*4080*/  UISETP.NE.AND UP4, UPT, UR42, 0x1, UPT ;  /* 0x000000012a00788c */ /* 0x000fe2000bf85270 */
[----:B------:R-:W1:Y:S01]  /*4090*/  LDCU.64 UR22, c[0x0][0xb28] ;  /* 0x00016500ff1677ac */ /* 0x000e620008000a00 */
[----:B------:R-:W-:-:S02]  /*40a0*/  UISETP.NE.AND UP6, UPT, UR15, 0x1, UPT ;  /* 0x000000010f00788c */ /* 0x000fc4000bfc5270 */
[----:B------:R-:W-:Y:S02]  /*40b0*/  UISETP.NE.AND UP5, UPT, UR50, 0x1, UPT ;  /* 0x000000013200788c */ /* 0x000fe4000bfa5270 */
[----:B------:R-:W-:Y:S02]  /*40c0*/  UIADD3 UR33, UPT, UPT, UR21, 0x60, URZ ;  /* 0x0000006015217890 */ /* 0x000fe4000fffe0ff */
[----:B------:R-:W-:Y:S02]  /*40d0*/  UIADD3 UR25, UPT, UPT, UR21, 0x68, URZ ;  /* 0x0000006815197890 */ /* 0x000fe4000fffe0ff */
[----:B------:R-:W-:Y:S02]  /*40e0*/  UIADD3 UR17, UPT, UPT, UR21, 0x70, URZ ;  /* 0x0000007015117890 */ /* 0x000fe4000fffe0ff */
[----:B------:R-:W-:Y:S02]  /*40f0*/  UPRMT UR37, UR47, 0x654, UR37 ;  /* 0x000006542f257896 */ /* 0x000fe40008000025 */
[----:B------:R-:W-:-:S02]  /*4100*/  USHF.R.U32.HI UR39, URZ, UR49, UR6 ;  /* 0x00000031ff277299 */ /* 0x000fc40008011606 */
[----:B--2---:R-:W-:Y:S02]  /*4110*/  USHF.R.U32.HI UR38, URZ, UR40, UR38 ;  /* 0x00000028ff267299 */ /* 0x004fe40008011626 */
[----:B------:R-:W-:-:S11]  /*4120*/  UISETP.NE.AND UP2, UPT, UR4, 0x1, UPT ;  /* 0x000000010400788c */ /* 0x000fd6000bf45270 */
.L_x_87:
[C---:B------:R-:W-:Y:S02]  /*4130*/  LEA R12, R14.reuse, UR21, 0x3 ;  /* 0x000000150e0c7c11 */ /* 0x040fe4000f8e18ff */
[----:B------:R-:W-:Y:S02]  /*4140*/  SHF.L.U32 R9, R13, 0x1f, RZ ;  /* 0x0000001f0d097819 */ /* 0x000fe400000006ff */
[----:B------:R-:W-:Y:S02]  /*4150*/  LEA R10, R14, UR21, 0x4 ;  /* 0x000000150e0a7c11 */ /* 0x000fe4000f8e20ff */
[----:B--2---:R-:W2:Y:S02]  /*4160*/  SYNCS.PHASECHK.TRANS64.TRYWAIT P0, [R12+URZ+0xb0], R9 ;  /* 0x0000b0090c0075a7 */ /* 0x004ea400080011ff */
[----:B--2---:R-:W-:Y:S05]  /*4170*/  @!P0 BRA `(.L_x_77) ;  /* 0x0000005800bc8947 */ /* 0x004fea0003800000 */
.L_x_171:
[----:B--2---:R-:W2:Y:S01]  /*4180*/  LDS.128 R8, [R10+0x140] ;  /* 0x000140000a087984 */ /* 0x004ea20000000c00 */
[----:B------:R-:W-:Y:S01]  /*4190*/  UISETP.GE.AND UP0, UPT, UR42, 0x1, UPT ;  /* 0x000000012a00788c */ /* 0x000fe2000bf06270 */
[----:B------:R-:W-:Y:S01]  /*41a0*/  @!PT LDS RZ, [RZ] ;  /* 0x00000000fffff984 */ /* 0x000fe20000000800 */
[----:B------:R-:W-:Y:S01]  /*41b0*/  @!PT LDS RZ, [RZ] ;  /* 0x00000000fffff984 */ /* 0x000fe20000000800 */
[----:B------:R-:W-:Y:S01]  /*41c0*/  @!PT LDS RZ, [RZ] ;  /* 0x00000000fffff984 */ /* 0x000fe20000000800 */
[----:B------:R-:W-:Y:S01]  /*41d0*/  @!PT LDS RZ, [RZ] ;  /* 0x00000000fffff984 */ /* 0x000fe20000000800 */
[----:B------:R3:W-:Y:S06]  /*41e0*/  MEMBAR.ALL.CTA ;  /* 0x0000000000007992 */ /* 0x0007ec0000008000 */
[----:B---3--:R-:W3:Y:S01]  /*41f0*/  FENCE.VIEW.ASYNC.S ;  /* 0x00000000000073c6 */ /* 0x008ee20000000000 */
[----:B--2---:R-:W-:Y:S11]  /*4200*/  LOP3.LUT P0, RZ, R10, 0x1, RZ, 0xc0, !PT ;  /* 0x000000010aff7812 */ /* 0x004ff6000780c0ff */
[----:B------:R-:W-:Y:S02]  /*4210*/  @!UPT UIADD3 URZ, UPT, UPT, URZ, URZ, URZ ;  /* 0x000000fffffff290 */ /* 0x000fe4000fffe0ff */
[----:B---3--:R-:W-:Y:S01]  /*4220*/  VOTEU.ANY UP1, P0 ;  /* 0x0000000000ff7886 */ /* 0x008fe20000020100 */
[----:B------:R-:W-:Y:S11]  /*4230*/  PLOP3.LUT P0, PT, PT, PT, UP1, 0x80, 0x8 ;  /* 0x000000000008781c */ /* 0x000ff60003f0f018 */
[----:B------:R-:W-:Y:S02]  /*4240*/  @!UPT UIADD3 URZ, UPT, UPT, URZ, URZ, URZ ;  /* 0x000000fffffff290 */ /* 0x000fe4000fffe0ff */
[----:B------:R-:W-:Y:S02]  /*4250*/  @P0 SHF.R.U32.HI R0, RZ, 0x10, R9 ;  /* 0x00000010ff000819 */ /* 0x000fe40000011609 */
[----:B------:R-:W-:Y:S02]  /*4260*/  @P0 MOV R6, R8 ;  /* 0x0000000800060202 */ /* 0x000fe40000000f00 */
[----:B------:R-:W-:Y:S01]  /*4270*/  @P0 R2UR UR4, R0 ;  /* 0x00000000000402ca */ /* 0x000fe200000e0000 */
[----:B------:R-:W-:Y:S01]  /*4280*/  VIADD R0, R12, 0xc0 ;  /* 0x000000c00c007836 */ /* 0x000fe20000000000 */
[----:B------:R-:W-:Y:S02]  /*4290*/  @P0 LOP3.LUT R8, R9, 0xffff, RZ, 0xc0, !PT ;  /* 0x0000ffff09080812 */ /* 0x000fe400078ec0ff */
[----:B------:R-:W-:Y:S02]  /*42a0*/  @P0 R2UR UR6, R6 ;  /* 0x00000000060602ca */ /* 0x000fe400000e0000 */
[----:B------:R-:W-:Y:S02]  /*42b0*/  PRMT R0, RZ, 0x654, R0 ;  /* 0x00000654ff007816 */ /* 0x000fe40000000000 */
[----:B------:R-:W-:Y:S02]  /*42c0*/  @P0 R2UR UR5, R8 ;  /* 0x00000000080502ca */ /* 0x000fe400000e0000 */
[----:B------:R2:W-:Y:S03]  /*42d0*/  SYNCS.ARRIVE.TRANS64.RED.A1T0 RZ, [R0+URZ], RZ ;  /* 0x000000ff00ff79a7 */ /* 0x0005e600081004ff */
[----:B------:R-:W-:Y:S04]  /*42e0*/  @UP1 UMOV UR29, UR4 ;  /* 0x00000004001d1c82 */ /* 0x000fe80008000000 */
[----:B------:R-:W-:Y:S04]  /*42f0*/  @UP1 UMOV UR14, UR6 ;  /* 0x00000006000e1c82 */ /* 0x000fe80008000000 */
[----:B------:R-:W-:Y:S01]  /*4300*/  @UP1 UMOV UR13, UR5 ;  /* 0x00000005000d1c82 */ /* 0x000fe20008000000 */
[----:B------:R-:W-:Y:S05]  /*4310*/  BRA.U !UP0, `(.L_x_78) ;  /* 0x0000000108a47547 */ /* 0x000fea000b800000 */
[----:B------:R-:W-:Y:S02]  /*4320*/  UIMAD.WIDE.U32 UR18, UR13, UR51, URZ ;  /* 0x000000330d1272a5 */ /* 0x000fe4000f8e00ff */
[----:B------:R-:W-:Y:S02]  /*4330*/  UIMAD.WIDE.U32 UR26, UR14, UR48, URZ ;  /* 0x000000300e1a72a5 */ /* 0x000fe4000f8e00ff */
[----:B------:R-:W-:Y:S02]  /*4340*/  USEL UR4, UR30, UR38, !UP5 ;  /* 0x000000261e047287 */ /* 0x000fe4000e800000 */
[----:B------:R-:W-:Y:S02]  /*4350*/  USEL UR7, UR31, UR39, !UP6 ;  /* 0x000000271f077287 */ /* 0x000fe4000f000000 */
[----:B-1----:R-:W-:Y:S02]  /*4360*/  UIMAD.WIDE.U32 UR8, UR4, UR22, URZ ;  /* 0x00000016040872a5 */ /* 0x002fe4000f8e00ff */
[----:B------:R-:W-:Y:S01]  /*4370*/  UIMAD.WIDE.U32 UR10, UR7, UR22, URZ ;  /* 0x00000016070a72a5 */ /* 0x000fe2000f8e00ff */
[----:B------:R-:W-:Y:S02]  /*4380*/  UMOV UR5, UR19 ;  /* 0x0000001300057c82 */ /* 0x000fe40008000000 */
[----:B------:R-:W-:Y:S03]  /*4390*/  USHF.R.U32.HI UR6, URZ, UR40, UR5 ;  /* 0x00000028ff067299 */ /* 0x000fe60008011605 */
[----:B------:R-:W-:Y:S01]  /*43a0*/  UMOV UR5, UR27 ;  /* 0x0000001b00057c82 */ /* 0x000fe20008000000 */
[----:B------:R-:W-:Y:S02]  /*43b0*/  USEL UR6, UR13, UR6, !UP5 ;  /* 0x000000060d067287 */ /* 0x000fe4000e800000 */
[----:B------:R-:W-:Y:S03]  /*43c0*/  USHF.R.U32.HI UR12, URZ, UR49, UR5 ;  /* 0x00000031ff0c7299 */ /* 0x000fe60008011605 */
[----:B------:R-:W-:Y:S02]  /*43d0*/  UMOV UR5, UR9 ;  /* 0x0000000900057c82 */ /* 0x000fe40008000000 */
[----:B------:R-:W-:Y:S03]  /*43e0*/  @UP4 USHF.R.U32.HI UR4, URZ, UR23, UR5 ;  /* 0x00000017ff044299 */ /* 0x000fe60008011605 */
[----:B------:R-:W-:Y:S01]  /*43f0*/  UMOV UR5, UR11 ;  /* 0x0000000b00057c82 */ /* 0x000fe20008000000 */
[----:B------:R-:W-:Y:S02]  /*4400*/  UIMAD UR4, UR42, UR4, URZ ;  /* 0x000000042a0472a4 */ /* 0x000fe4000f8e02ff */
[----:B------:R-:W-:Y:S02]  /*4410*/  @UP4 USHF.R.U32.HI UR7, URZ, UR23, UR5 ;  /* 0x00000017ff074299 */ /* 0x000fe40008011605 */
[----:B------:R-:W-:Y:S02]  /*4420*/  UIMAD.WIDE.U32 UR10, UR6, UR22, URZ ;  /* 0x00000016060a72a5 */ /* 0x000fe4000f8e00ff */
[----:B------:R-:W-:Y:S02]  /*4430*/  USEL UR5, UR14, UR12, !UP6 ;  /* 0x0000000c0e057287 */ /* 0x000fe4000f000000 */
[----:B------:R-:W-:Y:S02]  /*4440*/  UIMAD UR8, UR42, UR7, URZ ;  /* 0x000000072a0872a4 */ /* 0x000fe4000f8e02ff */
[----:B------:R-:W-:Y:S03]  /*4450*/  UISETP.GE.AND UP0, UPT, UR6, UR4, UPT ;  /* 0x000000040600728c */ /* 0x000fe6000bf06270 */
[----:B------:R-:W-:Y:S01]  /*4460*/  UMOV UR4, UR11 ;  /* 0x0000000b00047c82 */ /* 0x000fe20008000000 */
[----:B------:R-:W-:Y:S02]  /*4470*/  UISETP.GE.OR UP0, UPT, UR5, UR8, UP0 ;  /* 0x000000080500728c */ /* 0x000fe40008706670 */
[----:B------:R-:W-:Y:S02]  /*4480*/  USHF.R.U32.HI UR4, URZ, UR23, UR4 ;  /* 0x00000017ff047299 */ /* 0x000fe40008011604 */
[----:B------:R-:W-:Y:S02]  /*4490*/  UIMAD.WIDE.U32 UR8, UR5, UR22, URZ ;  /* 0x00000016050872a5 */ /* 0x000fe4000f8e00ff */
[----:B------:R-:W-:Y:S04]  /*44a0*/  USEL UR10, UR6, UR4, !UP4 ;  /* 0x00000004060a7287 */ /* 0x000fe8000e000000 */
[----:B------:R-:W-:Y:S01]  /*44b0*/  UIADD3 UR11, UPT, UPT, -UR10, URZ, URZ ;  /* 0x000000ff0a0b7290 */ /* 0x000fe2000fffe1ff */
[----:B------:R-:W-:Y:S02]  /*44c0*/  @!UP0 UMOV UR4, UR9 ;  /* 0x0000000900048c82 */ /* 0x000fe40008000000 */
[----:B------:R-:W-:Y:S02]  /*44d0*/  @!UP0 USHF.R.U32.HI UR4, URZ, UR23, UR4 ;  /* 0x00000017ff048299 */ /* 0x000fe40008011604 */
[----:B------:R-:W-:Y:S02]  /*44e0*/  UIMAD UR8, UR42, UR11, UR6 ;  /* 0x0000000b2a0872a4 */ /* 0x000fe4000f8e0206 */
[----:B------:R-:W-:Y:S04]  /*44f0*/  @!UP0 USEL UR4, UR5, UR4, !UP4 ;  /* 0x0000000405048287 */ /* 0x000fe8000e000000 */
[----:B------:R-:W-:Y:S02]  /*4500*/  @!UP0 UIMAD UR8, UR7, UR8, UR4 ;  /* 0x00000008070882a4 */ /* 0x000fe4000f8e0204 */
[----:B------:R-:W-:Y:S02]  /*4510*/  @!UP0 UIADD3 UR9, UPT, UPT, UR10, -UR4, URZ ;  /* 0x800000040a098290 */ /* 0x000fe4000fffe0ff */
[----:B------:R-:W-:Y:S02]  /*4520*/  UIADD3 UR4, UPT, UPT, -UR5, URZ, URZ ;  /* 0x000000ff05047290 */ /* 0x000fe4000fffe1ff */
[----:B------:R-:W-:Y:S02]  /*4530*/  UIADD3 UR7, UPT, UPT, -UR6, URZ, URZ ;  /* 0x000000ff06077290 */ /* 0x000fe4000fffe1ff */
[----:B------:R-:W-:Y:S02]  /*4540*/  @!UP0 UIMAD UR6, UR9, UR42, UR5 ;  /* 0x0000002a090682a4 */ /* 0x000fe4000f8e0205 */
[----:B------:R-:W-:Y:S02]  /*4550*/  UIMAD UR14, UR15, UR4, UR14 ;  /* 0x000000040f0e72a4 */ /* 0x000fe4000f8e020e */
[----:B------:R-:W-:Y:S01]  /*4560*/  UIMAD UR13, UR50, UR7, UR13 ;  /* 0x00000007320d72a4 */ /* 0x000fe2000f8e020d */
[----:B------:R-:W-:Y:S02]  /*4570*/  @!UP0 UMOV UR5, UR8 ;  /* 0x0000000800058c82 */ /* 0x000fe40008000000 */
[----:B------:R-:W-:Y:S02]  /*4580*/  UIMAD UR14, UR5, UR15, UR14 ;  /* 0x0000000f050e72a4 */ /* 0x000fe4000f8e020e */
[----:B------:R-:W-:Y:S11]  /*4590*/  UIMAD UR13, UR6, UR50, UR13 ;  /* 0x00000032060d72a4 */ /* 0x000ff6000f8e020d */
[----:B------:R-:W-:Y:S01]  /*45a0*/  @!UPT UIADD3 URZ, UPT, UPT, URZ, URZ, URZ ;  /* 0x000000fffffff290 */ /* 0x000fe2000fffe0ff */
.L_x_78:
[----:B------:R-:W3:Y:S01]  /*45b0*/  @!UP2 LDCU.128 UR8, c[0x0][0xb10] ;  /* 0x00016200ff08a7ac */ /* 0x000ee20008000c00 */
[C---:B----4-:R-:W-:Y:S02]  /*45c0*/  ISETP.NE.U32.AND P1, PT, R4.reuse, RZ, PT ;  /* 0x000000ff0400720c */ /* 0x050fe40003f25070 */
[----:B------:R-:W-:Y:S02]  /*45d0*/  ISETP.NE.U32.AND P0, PT, R4, RZ, PT ;  /* 0x000000ff0400720c */ /* 0x000fe40003f05070 */
[C---:B------:R-:W-:Y:S02]  /*45e0*/  ISETP.NE.AND.EX P1, PT, R5.reuse, RZ, PT, P1 ;  /* 0x000000ff0500720c */ /* 0x040fe40003f25310 */
[----:B------:R-:W-:Y:S01]  /*45f0*/  ISETP.NE.AND.EX P0, PT, R5, RZ, PT, P0 ;  /* 0x000000ff0500720c */ /* 0x000fe20003f05300 */
[----:B------:R-:W4:Y:S01]  /*4600*/  @!UP2 LDCU UR5, c[0x0][0xb0c] ;  /* 0x00016180ff05a7ac */ /* 0x000f220008000800 */
[----:B------:R-:W-:Y:S01]  /*4610*/  SHF.L.U32 R9, R15, 0x1f, RZ ;  /* 0x0000001f0f097819 */ /* 0x000fe200000006ff */
[----:B------:R-:W-:Y:S02]  /*4620*/  USHF.L.U32 UR35, UR16, 0x7, URZ ;  /* 0x0000000710237899 */ /* 0x000fe400080006ff */
[----:B------:R-:W-:Y:S02]  /*4630*/  USHF.L.U32 UR34, UR20, 0x7, URZ ;  /* 0x0000000714227899 */ /* 0x000fe400080006ff */
[----:B---3--:R-:W-:Y:S07]  /*4640*/  UIMAD.WIDE.U32 UR6, UR14, UR8, URZ ;  /* 0x000000080e0672a5 */ /* 0x008fee000f8e00ff */
[----:B------:R-:W-:Y:S01]  /*4650*/  @!UP2 UMOV UR4, UR7 ;  /* 0x000000070004ac82 */ /* 0x000fe20008000000 */
[----:B----4-:R-:W-:Y:S02]  /*4660*/  @!UP2 UISETP.NE.AND UP0, UPT, UR5, 0x1, UPT ;  /* 0x000000010500a88c */ /* 0x010fe4000bf05270 */
[----:B------:R-:W-:Y:S02]  /*4670*/  @!UP2 USHF.R.U32.HI UR4, URZ, UR9, UR4 ;  /* 0x00000009ff04a299 */ /* 0x000fe40008011604 */
[----:B------:R-:W-:Y:S02]  /*4680*/  UIMAD.WIDE.U32 UR6, UR13, UR11, URZ ;  /* 0x0000000b0d0672a5 */ /* 0x000fe4000f8e00ff */
[----:B------:R-:W-:Y:S02]  /*4690*/  @!UP2 USEL UR8, UR14, UR4, !UP0 ;  /* 0x000000040e08a287 */ /* 0x000fe4000c000000 */
[----:B------:R-:W-:Y:S03]  /*46a0*/  @!UP2 UISETP.NE.AND UP0, UPT, UR10, 0x1, UPT ;  /* 0x000000010a00a88c */ /* 0x000fe6000bf05270 */
[----:B------:R-:W-:Y:S02]  /*46b0*/  @!UP2 UMOV UR6, UR7 ;  /* 0x000000070006ac82 */ /* 0x000fe40008000000 */
[----:B------:R-:W3:Y:S02]  /*46c0*/  @!UP2 LDCU UR4, c[0x0][0xb20] ;  /* 0x00016400ff04a7ac */ /* 0x000ee40008000800 */
[----:B---3--:R-:W-:Y:S04]  /*46d0*/  @!UP2 USHF.R.U32.HI UR6, URZ, UR4, UR6 ;  /* 0x00000004ff06a299 */ /* 0x008fe80008011606 */
[----:B------:R-:W-:Y:S04]  /*46e0*/  @!UP2 USEL UR6, UR13, UR6, !UP0 ;  /* 0x000000060d06a287 */ /* 0x000fe8000c000000 */
[----:B------:R-:W-:Y:S02]  /*46f0*/  @!UP2 UIADD3 UR4, UPT, UPT, -UR8, UR6, URZ ;  /* 0x000000060804a290 */ /* 0x000fe4000fffe1ff */
[----:B------:R-:W-:Y:S02]  /*4700*/  @!UP2 UIADD3 UR6, UPT, UPT, UR8, -UR6, URZ ;  /* 0x800000060806a290 */ /* 0x000fe4000fffe0ff */
[----:B------:R-:W-:Y:S02]  /*4710*/  @!UP2 UIMAD UR14, UR4, UR5, UR14 ;  /* 0x00000005040ea2a4 */ /* 0x000fe4000f8e020e */
[----:B------:R-:W-:Y:S01]  /*4720*/  @!UP2 UIMAD UR13, UR6, UR10, UR13 ;  /* 0x0000000a060da2a4 */ /* 0x000fe2000f8e020d */
[----:B------:R-:W-:Y:S11]  /*4730*/  BRA.U UP3, `(.L_x_79) ;  /* 0x0000000103107547 */ /* 0x000ff6000b800000 */
[----:B--2---:R-:W-:Y:S04]  /*4740*/  MOV R0, UR43 ;  /* 0x0000002b00007c02 */ /* 0x004fe80008000f00 */
[----:B------:R-:W-:Y:S04]  /*4750*/  SHF.L.U32 R11, R0, 0x1f, RZ ;  /* 0x0000001f000b7819 */ /* 0x000fe800000006ff */
[----:B------:R-:W2:Y:S02]  /*4760*/  SYNCS.PHASECHK.TRANS64.TRYWAIT P2, [UR21+0xa8], R11 ;  /* 0x0000a80bff0075a7 */ /* 0x000ea40008041115 */
[----:B--2---:R-:W-:Y:S05]  /*4770*/  @!P2 BRA `(.L_x_80) ;  /* 0x000000540050a947 */ /* 0x004fea0003800000 */
.L_x_79:
[----:B------:R-:W-:Y:S05]  /*4780*/  @!P1 BRA `(.L_x_81) ;  /* 0x0000000000309947 */ /* 0x000fea0003800000 */
[----:B------:R-:W-:Y:S01]  /*4790*/  ISETP.NE.U32.AND P1, PT, R2, RZ, PT ;  /* 0x000000ff0200720c */ /* 0x000fe20003f25070 */
[----:B------:R-:W3:Y:S01]  /*47a0*/  LDCU.64 UR4, c[0x0][0x358] ;  /* 0x00006b00ff0477ac */ /* 0x000ee20008000a00 */
[----:B------:R-:W-:Y:S02]  /*47b0*/  IMAD.MOV.U32 R80, RZ, RZ, 0x1 ;  /* 0x00000001ff507424 */ /* 0x000fe400078e00ff */
[----:B------:R-:W-:Y:S11]  /*47c0*/  ISETP.NE.AND.EX P1, PT, R3, RZ, PT, P1 ;  /* 0x000000ff0300720c */ /* 0x000ff60003f25310 */
[----:B------:R-:W-:Y:S02]  /*47d0*/  @!UPT UIADD3 URZ, UPT, UPT, URZ, URZ, URZ ;  /* 0x000000fffffff290 */ /* 0x000fe4000fffe0ff */
[----:B--2---:R-:W2:Y:S01]  /*47e0*/  @P1 LDC.64 R10, c[0x0][0x888] ;  /* 0x00022200ff0a1b82 */ /* 0x004ea20000000a00 */
[----:B------:R-:W-:Y:S04]  /*47f0*/  @P1 IMAD R0, R4, UR36, RZ ;  /* 0x0000002404001c24 */ /* 0x000fe8000f8e02ff */
[----:B--2---:R-:W-:Y:S04]  /*4800*/  @P1 IMAD.WIDE R10, R0, 0x4, R10 ;  /* 0x00000004000a1825 */ /* 0x004fe800078e020a */
[----:B------:R-:W-:Y:S01]  /*4810*/  HFMA2 R0, -RZ, RZ, 0, 5.9604644775390625e-08 ;  /* 0x00000001ff007431 */ /* 0x000fe200000001ff */
[----:B---3-5:R3:W5:Y:S04]  /*4820*/  @P1 LDG.E R41, desc[UR4][R10.64] ;  /* 0x000000040a291981 */ /* 0x028768000c1e1900 */
[----:B------:R-:W-:Y:S01]  /*4830*/  @!P1 PRMT R80, R0, 0x7610, R80 ;  /* 0x0000761000509816 */ /* 0x000fe20000000050 */
[----:B---3--:R-:W4:Y:S06]  /*4840*/  @!P1 LDC R41, c[0x0][0x880] ;  /* 0x00022000ff299b82 */ /* 0x008f2c0000000800 */
.L_x_81:
[----:B----45:R-:W-:Y:S01]  /*4850*/  @!P0 FSETP.EQ.AND P1, PT, R41, RZ, PT ;  /* 0x000000ff2900820b */ /* 0x030fe20003f22000 */
[----:B------:R-:W-:Y:S01]  /*4860*/  @!UPT UIADD3 URZ, UPT, UPT, URZ, URZ, URZ ;  /* 0x000000fffffff290 */ /* 0x000fe2000fffe0ff */
[----:B------:R-:W-:Y:S11]  /*4870*/  @!P0 BRA `(.L_x_82) ;  /* 0x0000000000188947 */ /* 0x000ff60003800000 */
[----:B------:R-:W-:Y:S02]  /*4880*/  LOP3.LUT P0, RZ, R80, 0xff, RZ, 0xc0, !PT ;  /* 0x000000ff50ff7812 */ /* 0x000fe4000780c0ff */
[----:B------:R-:W-:Y:S04]  /*4890*/  ISETP.NE.U32.AND P1, PT, R2, RZ, PT ;  /* 0x000000ff0200720c */ /* 0x000fe80003f25070 */
[----:B------:R-:W-:Y:S04]  /*48a0*/  ISETP.NE.AND.EX P1, PT, R3, RZ, PT, P1 ;  /* 0x000000ff0300720c */ /* 0x000fe80003f25310 */
[----:B------:R-:W-:Y:S03]  /*48b0*/  PLOP3.LUT P1, PT, P1, PT, PT, 0x8, 0x80 ;  /* 0x000000000080781c */ /* 0x000fe60000f2e170 */
[----:B------:R-:W-:Y:S11]  /*48c0*/  @P0 FSETP.EQ.AND P1, PT, R41, RZ, PT ;  /* 0x000000ff2900020b */ /* 0x000ff60003f22000 */
[----:B------:R-:W-:Y:S02]  /*48d0*/  @!UPT UIADD3 URZ, UPT, UPT, URZ, URZ, URZ ;  /* 0x000000fffffff290 */ /* 0x000fe4000fffe0ff */
.L_x_82:
[----:B------:R-:W3:Y:S01]  /*48e0*/  SYNCS.PHASECHK.TRANS64.TRYWAIT P2, [UR21+0x80], R9 ;  /* 0x00008009ff0075a7 */ /* 0x000ee20008041115 */
[----:B------:R-:W-:Y:S04]  /*48f0*/  ELECT P0, URZ, PT ;  /* 0x0000000000ff782f */ /* 0x000fe80003800000 */
[----:B------:R-:W-:Y:S11]  /*4900*/  PLOP3.LUT P1, PT, P1, P0, PT, 0xf2, 0x2f ;  /* 0x00000000002f781c */ /* 0x000ff60000f21e72 */
[----:B------:R-:W-:Y:S02]  /*4910*/  @!UPT UIADD3 URZ, UPT, UPT, URZ, URZ, URZ ;  /* 0x000000fffffff290 */ /* 0x000fe4000fffe0ff */
[----:B------:R-:W-:Y:S05]  /*4920*/  @!P1 IADD3 R8, P0, PT, R16, 0x580, RZ ;  /* 0x0000058010089810 */ /* 0x000fea0007f1e0ff */
[----:B------:R-:W-:Y:S01]  /*4930*/  @!P1 IMAD.X R6, RZ, RZ, R17, P0 ;  /* 0x000000ffff069224 */ /* 0x000fe200000e0611 */
[----:B---3--:R-:W-:Y:S07]  /*4940*/  @!P2 BRA `(.L_x_83) ;  /* 0x0000005000f4a947 */ /* 0x008fee0003800000 */
.L_x_174:
[----:B------:R-:W-:Y:S01]  /*4950*/  @!P1 R2UR UR5, R8 ;  /* 0x00000000080592ca */ /* 0x000fe200000e0000 */
[----:B------:R-:W-:Y:S01]  /*4960*/  VOTEU.ALL UP0, P1 ;  /* 0x0000000000ff7886 */ /* 0x000fe20000800000 */
[----:B------:R-:W-:Y:S01]  /*4970*/  @!P1 R2UR UR4, R6 ;  /* 0x00000000060492ca */ /* 0x000fe200000e0000 */
[----:B--2---:R-:W-:Y:S01]  /*4980*/  @!P1 IMAD.MOV.U32 R0, RZ, RZ, 0x2000 ;  /* 0x00002000ff009424 */ /* 0x004fe200078e00ff */
[----:B------:R-:W-:Y:S01]  /*4990*/  UMOV UR8, 0x0 ;  /* 0x0000000000087882 */ /* 0x000fe20000000000 */
[----:B------:R-:W-:Y:S01]  /*49a0*/  UMOV UR9, 0x10000000 ;  /* 0x1000000000097882 */ /* 0x000fe20000000000 */
[----:B------:R-:W-:Y:S01]  /*49b0*/  @!UP0 UIADD3 UR32, UPT, UPT, UR21, 0x200, URZ ;  /* 0x0000020015208890 */ /* 0x000fe2000fffe0ff */
[----:B------:R-:W-:Y:S01]  /*49c0*/  @!P1 IADD3 R8, P0, PT, R16, 0x580, RZ ;  /* 0x0000058010089810 */ /* 0x000fe20007f1e0ff */
[----:B------:R-:W-:Y:S01]  /*49d0*/  VOTEU.ALL UP0, P1 ;  /* 0x0000000000ff7886 */ /* 0x000fe20000800000 */
[----:B------:R-:W-:Y:S03]  /*49e0*/  UPRMT UR6, UR47, 0x654, UR33 ;  /* 0x000006542f067896 */ /* 0x000fe60008000021 */
[----:B------:R-:W-:Y:S02]  /*49f0*/  @!P1 IMAD.X R6, RZ, RZ, R17, P0 ;  /* 0x000000ffff069224 */ /* 0x000fe400000e0611 */
[----:B------:R-:W-:Y:S02]  /*4a00*/  IMAD.U32 R10, RZ, RZ, UR5 ;  /* 0x00000005ff0a7e24 */ /* 0x000fe4000f8e00ff */
[----:B------:R-:W-:Y:S03]  /*4a10*/  IMAD.U32 R11, RZ, RZ, UR4 ;  /* 0x00000004ff0b7e24 */ /* 0x000fe6000f8e00ff */
[----:B------:R-:W-:Y:S02]  /*4a20*/  @!P1 R2UR UR4, R10 ;  /* 0x000000000a0492ca */ /* 0x000fe400000e0000 */
[----:B------:R-:W-:Y:S11]  /*4a30*/  @!P1 R2UR UR5, R11 ;  /* 0x000000000b0592ca */ /* 0x000ff600000e0000 */
[----:B------:R-:W-:Y:S02]  /*4a40*/  @!UPT UIADD3 URZ, UPT, UPT, URZ, URZ, URZ ;  /* 0x000000fffffff290 */ /* 0x000fe4000fffe0ff */
[----:B------:R2:W-:Y:S01]  /*4a50*/  @!UP0 UTMALDG.3D [UR32], [UR4], desc[UR8] ;  /* 0x00000820040085b4 */ /* 0x0005e20008011000 */
[----:B------:R2:W-:Y:S01]  /*4a60*/  @!P1 SYNCS.ARRIVE.TRANS64.RED.A0TR RZ, [UR21+0x60], R0 ;  /* 0x00006000ffff99a7 */ /* 0x0005e20008300415 */
[----:B------:R-:W-:Y:S01]  /*4a70*/  SYNCS.ARRIVE.TRANS64.RED.A1T0 RZ, [UR6], RZ ;  /* 0x000000ffffff79a7 */ /* 0x000fe20008100406 */
[----:B------:R-:W3:Y:S02]  /*4a80*/  SYNCS.PHASECHK.TRANS64.TRYWAIT P2, [UR21+0x88], R9 ;  /* 0x00008809ff0075a7 */ /* 0x000ee40008041115 */
[----:B--23--:R-:W-:Y:S05]  /*4a90*/  @!P2 BRA `(.L_x_84) ;  /* 0x0000005000b8a947 */ /* 0x00cfea0003800000 */
.L_x_176:
        /* <DEDUP_REMOVED lines=8> */
[----:B------:R-:W-:Y:S01]  /*4b20*/  @!UP0 UIADD3 UR24, UPT, UPT, UR21, 0x2200, URZ ;  /* 0x0000220015188890 */ /* 0x000fe2000fffe0ff */
[----:B------:R-:W-:Y:S01]  /*4b30*/  VOTEU.ALL UP0, P1 ;  /* 0x0000000000ff7886 */ /* 0x000fe20000800000 */
[----:B------:R-:W-:Y:S01]  /*4b40*/  UMOV UR27, UR35 ;  /* 0x00000023001b7c82 */ /* 0x000fe20008000000 */
[----:B------:R-:W-:Y:S02]  /*4b50*/  UMOV UR28, UR36 ;  /* 0x00000024001c7c82 */ /* 0x000fe40008000000 */
[----:B------:R-:W-:Y:S01]  /*4b60*/  IMAD.U32 R10, RZ, RZ, UR5 ;  /* 0x00000005ff0a7e24 */ /* 0x000fe2000f8e00ff */
[----:B------:R-:W-:Y:S01]  /*4b70*/  UPRMT UR6, UR47, 0x654, UR25 ;  /* 0x000006542f067896 */ /* 0x000fe20008000019 */
[----:B------:R-:W-:Y:S02]  /*4b80*/  IMAD.U32 R11, RZ, RZ, UR4 ;  /* 0x00000004ff0b7e24 */ /* 0x000fe4000f8e00ff */
[----:B------:R-:W-:Y:S01]  /*4b90*/  @!P1 IMAD.X R6, RZ, RZ, R17, P0 ;  /* 0x000000ffff069224 */ /* 0x000fe200000e0611 */
        /* <DEDUP_REMOVED lines=8> */
.L_x_178:
[----:B------:R-:W-:Y:S01]  /*4c20*/  @!P1 R2UR UR5, R8 ;  /* 0x00000000080592ca */ /* 0x000fe200000e0000 */
[----:B------:R-:W-:Y:S01]  /*4c30*/  VOTEU.ALL UP0, P1 ;  /* 0x0000000000ff7886 */ /* 0x000fe20000800000 */
[----:B------:R-:W-:Y:S01]  /*4c40*/  @!P1 R2UR UR4, R6 ;  /* 0x00000000060492ca */ /* 0x000fe200000e0000 */
[----:B--2---:R-:W-:Y:S01]  /*4c50*/  @!P1 IMAD.MOV.U32 R0, RZ, RZ, 0x2000 ;  /* 0x00002000ff009424 */ /* 0x004fe200078e00ff */
[----:B------:R-:W-:Y:S01]  /*4c60*/  UMOV UR8, 0x0 ;  /* 0x0000000000087882 */ /* 0x000fe20000000000 */
[----:B------:R-:W-:Y:S01]  /*4c70*/  UMOV UR9, 0x10000000 ;  /* 0x1000000000097882 */ /* 0x000fe20000000000 */
[----:B------:R-:W-:Y:S01]  /*4c80*/  @!UP0 UIADD3 UR18, UPT, UPT, UR34, 0x40, URZ ;  /* 0x0000004022128890 */ /* 0x000fe2000fffe0ff */
[----:B------:R-:W-:Y:S01]  /*4c90*/  VIADD R14, R14, 0x1 ;  /* 0x000000010e0e7836 */ /* 0x000fe20000000000 */
[----:B------:R-:W-:Y:S01]  /*4ca0*/  @!UP0 UIADD3 UR16, UPT, UPT, UR21, 0x4200, URZ ;  /* 0x0000420015108890 */ /* 0x000fe2000fffe0ff */
[----:B------:R-:W-:Y:S01]  /*4cb0*/  VOTEU.ALL UP0, P1 ;  /* 0x0000000000ff7886 */ /* 0x000fe20000800000 */
[----:B------:R-:W-:Y:S01]  /*4cc0*/  UMOV UR19, UR35 ;  /* 0x0000002300137c82 */ /* 0x000fe20008000000 */
[----:B------:R-:W-:Y:S02]  /*4cd0*/  UMOV UR20, UR36 ;  /* 0x0000002400147c82 */ /* 0x000fe40008000000 */
[----:B------:R-:W-:Y:S01]  /*4ce0*/  IMAD.U32 R10, RZ, RZ, UR5 ;  /* 0x00000005ff0a7e24 */ /* 0x000fe2000f8e00ff */
[----:B------:R-:W-:Y:S01]  /*4cf0*/  UPRMT UR6, UR47, 0x654, UR17 ;  /* 0x000006542f067896 */ /* 0x000fe20008000011 */
        /* <DEDUP_REMOVED lines=9> */
.L_x_180:
[----:B------:R-:W-:Y:S01]  /*4d90*/  @!P1 IADD3 R6, P0, PT, R16, 0x580, RZ ;  /* 0x0000058010069810 */ /* 0x000fe20007f1e0ff */
[----:B------:R-:W-:Y:S01]  /*4da0*/  VOTEU.ALL UP0, P1 ;  /* 0x0000000000ff7886 */ /* 0x000fe20000800000 */
[----:B------:R-:W-:Y:S01]  /*4db0*/  UMOV UR6, 0x0 ;  /* 0x0000000000067882 */ /* 0x000fe20000000000 */
[----:B------:R-:W-:Y:S01]  /*4dc0*/  UMOV UR7, 0x10000000 ;  /* 0x1000000000077882 */ /* 0x000fe20000000000 */
[----:B------:R-:W-:Y:S01]  /*4dd0*/  @!P1 R2UR UR5, R6 ;  /* 0x00000000060592ca */ /* 0x000fe200000e0000 */
[----:B--2---:R-:W-:Y:S01]  /*4de0*/  @!P1 IMAD.X R0, RZ, RZ, R17, P0 ;  /* 0x000000ffff009224 */ /* 0x004fe200000e0611 */
[----:B------:R-:W-:Y:S01]  /*4df0*/  @!UP0 UIADD3 UR10, UPT, UPT, UR34, 0x60, URZ ;  /* 0x00000060220a8890 */ /* 0x000fe2000fffe0ff */
[----:B------:R-:W-:Y:S01]  /*4e00*/  R2UR UR16, R82 ;  /* 0x00000000521072ca */ /* 0x000fe200000e0000 */
[----:B------:R-:W-:Y:S01]  /*4e10*/  @!UP0 UIADD3 UR8, UPT, UPT, UR21, 0x6200, URZ ;  /* 0x0000620015088890 */ /* 0x000fe2000fffe0ff */
[----:B------:R-:W-:Y:S01]  /*4e20*/  ISETP.NE.AND P0, PT, R14, 0x2, PT ;  /* 0x000000020e00780c */ /* 0x000fe20003f05270 */
[----:B------:R-:W-:Y:S01]  /*4e30*/  @!UP0 UIADD3 UR9, UPT, UPT, UR21, 0x78, URZ ;  /* 0x0000007815098890 */ /* 0x000fe2000fffe0ff */
[----:B------:R-:W-:Y:S01]  /*4e40*/  @!P1 R2UR UR4, R0 ;  /* 0x00000000000492ca */ /* 0x000fe200000e0000 */
[----:B------:R-:W-:Y:S01]  /*4e50*/  VOTEU.ALL UP0, P1 ;  /* 0x0000000000ff7886 */ /* 0x000fe20000800000 */
[----:B------:R-:W-:Y:S01]  /*4e60*/  UMOV UR11, UR35 ;  /* 0x00000023000b7c82 */ /* 0x000fe20008000000 */
[----:B------:R-:W-:Y:S01]  /*4e70*/  UMOV UR12, UR36 ;  /* 0x00000024000c7c82 */ /* 0x000fe20008000000 */
[----:B------:R-:W-:Y:S01]  /*4e80*/  SEL R0, RZ, 0x1, P0 ;  /* 0x00000001ff007807 */ /* 0x000fe20000000000 */
[----:B------:R-:W-:Y:S01]  /*4e90*/  UIADD3 UR20, UPT, UPT, UR13, UR63, URZ ;  /* 0x0000003f0d147290 */ /* 0x000fe2000fffe0ff */
[----:B------:R-:W-:Y:S01]  /*4ea0*/  IMAD.U32 R8, RZ, RZ, UR5 ;  /* 0x00000005ff087e24 */ /* 0x000fe2000f8e00ff */
[----:B------:R-:W-:Y:S01]  /*4eb0*/  LOP3.LUT R15, R15, 0x1, RZ, 0x3c, !PT ;  /* 0x000000010f0f7812 */ /* 0x000fe200078e3cff */
[----:B------:R-:W-:Y:S01]  /*4ec0*/  UPLOP3.LUT UP3, UPT, UPT, UPT, UPT, 0x80, 0x8 ;  /* 0x000000000008789c */ /* 0x000fe20003f6f070 */
[----:B------:R-:W-:Y:S01]  /*4ed0*/  LOP3.LUT R13, R13, R0, RZ, 0x3c, !PT ;  /* 0x000000000d0d7212 */ /* 0x000fe200078e3cff */
[----:B------:R-:W-:Y:S01]  /*4ee0*/  UIADD3 UR16, UPT, UPT, UR14, UR16, URZ ;  /* 0x000000100e107290 */ /* 0x000fe2000fffe0ff */
[----:B------:R-:W-:Y:S01]  /*4ef0*/  SEL R14, R14, RZ, P0 ;  /* 0x000000ff0e0e7207 */ /* 0x000fe20000000000 */
[----:B------:R-:W-:Y:S01]  /*4f00*/  UMOV UR36, UR29 ;  /* 0x0000001d00247c82 */ /* 0x000fe20008000000 */
[----:B------:R-:W-:Y:S01]  /*4f10*/  IMAD.U32 R9, RZ, RZ, UR4 ;  /* 0x00000004ff097e24 */ /* 0x000fe2000f8e00ff */
[----:B------:R-:W-:Y:S04]  /*4f20*/  @!P1 R2UR UR4, R8 ;  /* 0x00000000080492ca */ /* 0x000fe800000e0000 */
[----:B------:R-:W-:Y:S11]  /*4f30*/  @!P1 R2UR UR5, R9 ;  /* 0x00000000090592ca */ /* 0x000ff600000e0000 */
[----:B------:R-:W-:Y:S02]  /*4f40*/  @!UPT UIADD3 URZ, UPT, UPT, URZ, URZ, URZ ;  /* 0x000000fffffff290 */ /* 0x000fe4000fffe0ff */
[----:B------:R2:W-:Y:S01]  /*4f50*/  @!UP0 UTMALDG.3D [UR8], [UR4], desc[UR6] ;  /* 0x00000608040085b4 */ /* 0x0005e20008011000 */
[----:B------:R2:W-:Y:S01]  /*4f60*/  @!P1 SYNCS.ARRIVE.TRANS64.RED.A0TR RZ, [UR21+0x78], R7 ;  /* 0x00007807ffff99a7 */ /* 0x0005e20008300415 */
[----:B------:R-:W-:Y:S01]  /*4f70*/  SYNCS.ARRIVE.TRANS64.RED.A1T0 RZ, [UR37], RZ ;  /* 0x000000ffffff79a7 */ /* 0x000fe20008100425 */
[----:B------:R-:W-:Y:S05]  /*4f80*/  BRA.U UP1, `(.L_x_87) ;  /* 0xfffffff101687547 */ /* 0x000fea000b83ffff */
[----:B------:R-:W-:-:S04]  /*4f90*/  SHF.L.U32 R3, R15, 0x1f, RZ ;  /* 0x0000001f0f037819 */ /* 0x000fc800000006ff */
[----:B------:R-:W3:Y:S02]  /*4fa0*/  SYNCS.PHASECHK.TRANS64.TRYWAIT P0, [UR21+0x80], R3 ;  /* 0x00008003ff0075a7 */ /* 0x000ee40008001115 */
[----:B---3--:R-:W-:Y:S05]  /*4fb0*/  @!P0 BRA `(.L_x_88) ;  /* 0x0000004c00b88947 */ /* 0x008fea0003800000 */
.L_x_182:
[----:B------:R-:W4:Y:S02]  /*4fc0*/  SYNCS.PHASECHK.TRANS64.TRYWAIT P0, [UR21+0x88], R3 ;  /* 0x00008803ff0075a7 */ /* 0x000f240008001115 */
[----:B----4-:R-:W-:Y:S05]  /*4fd0*/  @!P0 BRA `(.L_x_89) ;  /* 0x0000004c00c88947 */ /* 0x010fea0003800000 */
.L_x_184:
[----:B------:R-:W4:Y:S02]  /*4fe0*/  SYNCS.PHASECHK.TRANS64.TRYWAIT P0, [UR21+0x90], R3 ;  /* 0x00009003ff0075a7 */ /* 0x000f240008001115 */
[----:B----4-:R-:W-:Y:S05]  /*4ff0*/  @!P0 BRA `(.L_x_90) ;  /* 0x0000004c00d88947 */ /* 0x010fea0003800000 */
.L_x_186:
[----:B---3--:R-:W-:-:S07]  /*5000*/  MOV R0, UR21 ;  /* 0x0000001500007c02 */ /* 0x008fce0008000f00 */
.L_x_91:
[----:B---3--:R-:W-:-:S04]  /*5010*/  SHF.L.U32 R3, R15, 0x1f, RZ ;  /* 0x0000001f0f037819 */ /* 0x008fc800000006ff */
[----:B------:R3:W4:Y:S03]  /*5020*/  SYNCS.PHASECHK.TRANS64.TRYWAIT P0, [R0+URZ+0x98], R3 ;  /* 0x00009803000075a7 */ /* 0x00072600080011ff */
[----:B----4-:R-:W-:Y:S05]  /*5030*/  @!P0 NANOSLEEP.SYNCS 0x989680 ;  /* 0x009896800000895d */ /* 0x010fea0003900000 */
[----:B------:R-:W4:Y:S02]  /*5040*/  @!P0 SYNCS.PHASECHK.TRANS64 P0, [R0+URZ+0x98], R3 ;  /* 0x00009803000085a7 */ /* 0x000f2400080010ff */
[----:B-12-4-:R-:W-:Y:S05]  /*5050*/  @P0 EXIT ;  /* 0x000000000000094d */ /* 0x016fea0003800000 */
[----:B------:R-:W-:Y:S05]  /*5060*/  BRA `(.L_x_91) ;  /* 0xfffffffc00e87947 */ /* 0x000fea000383ffff */
.L_x_76:
[----:B------:R-:W-:-:S06]  /*5070*/  UISETP.GE.AND UP0, UPT, UR17, 0x4, UPT ;  /* 0x000000041100788c */ /* 0x000fcc000bf06270 */
[----:B------:R-:W-:-:S13]  /*5080*/  PLOP3.LUT P0, PT, PT, PT, UP0, 0x80, 0x8 ;  /* 0x000000000008781c */ /* 0x000fda0003f0f008 */
[----:B------:R-:W-:Y:S05]  /*5090*/  @!P0 EXIT ;  /* 0x000000000000894d */ /* 0x000fea0003800000 */
[----:B------:R-:W-:Y:S01]  /*50a0*/  BAR.SYNC.DEFER_BLOCKING 0x6, 0xa0 ;  /* 0x0182800000007b1d */ /* 0x000fe20000010000 */
[C---:B------:R-:W-:Y:S01]  /*50b0*/  IMAD.SHL.U32 R2, R94.reuse, 0x20, RZ ;  /* 0x000000205e027824 */ /* 0x040fe200078e00ff */
[C---:B------:R-:W-:Y:S01]  /*50c0*/  SHF.L.U32 R37, R94.reuse, 0x10, RZ ;  /* 0x000000105e257819 */ /* 0x040fe200000006ff */
[C---:B------:R-:W-:Y:S01]  /*50d0*/  IMAD.SHL.U32 R93, R94.reuse, 0x4, RZ ;  /* 0x000000045e5d7824 */ /* 0x040fe200078e00ff */
[----:B------:R-:W-:Y:S01]  /*50e0*/  LOP3.LUT R95, R94, 0x60, RZ, 0xc0, !PT ;  /* 0x000000605e5f7812 */ /* 0x000fe200078ec0ff */
[----:B------:R-:W-:Y:S01]  /*50f0*/  HFMA2 R86, -RZ, RZ, 0, 0 ;  /* 0x00000000ff567431 */ /* 0x000fe200000001ff */
[----:B------:R-:W-:Y:S02]  /*5100*/  UMOV UR44, 0x400 ;  /* 0x00000400002c7882 */ /* 0x000fe40000000000 */
[----:B------:R-:W1:Y:S01]  /*5110*/  LDC.64 R78, c[0x0][0x8b0] ;  /* 0x00022c00ff4e7b82 */ /* 0x000e620000000a00 */
[----:B------:R-:W-:Y:S01]  /*5120*/  ULEA UR44, UR47, UR44, 0x18 ;  /* 0x0000002c2f2c7291 */ /* 0x000fe2000f8ec0ff */
[----:B------:R-:W-:Y:S01]  /*5130*/  LOP3.LUT R6, R2, 0xc0, RZ, 0xc0, !PT ;  /* 0x000000c002067812 */ /* 0x000fe200078ec0ff */
[----:B------:R-:W2:Y:S01]  /*5140*/  LDCU.64 UR6, c[0x0][0x890] ;  /* 0x00011200ff0677ac */ /* 0x000ea20008000a00 */
[----:B------:R-:W-:Y:S01]  /*5150*/  LOP3.LUT R92, R94, 0x2, RZ, 0xc0, !PT ;  /* 0x000000025e5c7812 */ /* 0x000fe200078ec0ff */
[----:B------:R-:W-:Y:S01]  /*5160*/  IMAD.MOV.U32 R90, RZ, RZ, 0x1 ;  /* 0x00000001ff5a7424 */ /* 0x000fe200078e00ff */
[----:B------:R-:W-:Y:S01]  /*5170*/  LOP3.LUT R93, R6, 0x18, R93, 0xf8, !PT ;  /* 0x00000018065d7812 */ /* 0x000fe200078ef85d */
[----:B------:R-:W-:Y:S01]  /*5180*/  UIADD3 UR4, UPT, UPT, UR44, 0x200, URZ ;  /* 0x000002002c047890 */ /* 0x000fe2000fffe0ff */
[----:B------:R-:W3:Y:S01]  /*5190*/  LDC.64 R76, c[0x0][0x8a8] ;  /* 0x00022a00ff4c7b82 */ /* 0x000ee20000000a00 */
[----:B------:R-:W-:Y:S01]  /*51a0*/  LOP3.LUT R37, R37, 0x600000, RZ, 0xc0, !PT ;  /* 0x0060000025257812 */ /* 0x000fe200078ec0ff */
[----:B------:R-:W-:Y:S01]  /*51b0*/  IMAD.MOV.U32 R36, RZ, RZ, RZ ;  /* 0x000000ffff247224 */ /* 0x000fe200078e00ff */
[----:B------:R-:W-:-:S02]  /*51c0*/  LOP3.LUT R93, R93, 0xf20, R2, 0xf8, !PT ;  /* 0x00000f205d5d7812 */ /* 0x000fc400078ef802 */
[----:B------:R-:W-:Y:S01]  /*51d0*/  CS2R R88, SRZ ;  /* 0x0000000000587805 */ /* 0x000fe2000001ff00 */
[----:B------:R-:W-:Y:S01]  /*51e0*/  IMAD.U32 R84, RZ, RZ, UR4 ;  /* 0x00000004ff547e24 */ /* 0x000fe2000f8e00ff */
[----:B------:R-:W-:Y:S01]  /*51f0*/  LOP3.LUT R94, R94, 0x4, RZ, 0xc0, !PT ;  /* 0x000000045e5e7812 */ /* 0x000fe200078ec0ff */
[----:B------:R-:W4:Y:S01]  /*5200*/  LDCU UR60, c[0x0][0x370] ;  /* 0x00006e00ff3c77ac */ /* 0x000f220008000800 */
[----:B------:R-:W4:Y:S02]  /*5210*/  LDS R0, [UR44+0x160] ;  /* 0x0001602cff007984 */ /* 0x000f240008000800 */
[----:B------:R-:W-:Y:S01]  /*5220*/  LEA R93, R93, R84, 0x1 ;  /* 0x000000545d5d7211 */ /* 0x000fe200078e08ff */
[----:B------:R-:W1:Y:S01]  /*5230*/  LDCU UR43, c[0x0][0xb0c] ;  /* 0x00016180ff2b77ac */ /* 0x000e620008000800 */
[----:B--2---:R-:W-:Y:S01]  /*5240*/  IMAD.U32 R97, RZ, RZ, UR6 ;  /* 0x00000006ff617e24 */ /* 0x004fe2000f8e00ff */
[----:B------:R-:W-:Y:S02]  /*5250*/  MOV R96, UR7 ;  /* 0x0000000700607c02 */ /* 0x000fe40008000f00 */
[--C-:B------:R-:W-:Y:S01]  /*5260*/  IMAD R92, R92, -0x10, R93.reuse ;  /* 0xfffffff05c5c7824 */ /* 0x100fe200078e025d */
[----:B------:R-:W2:Y:S01]  /*5270*/  LDCU UR39, c[0x0][0xb30] ;  /* 0x00016600ff2777ac */ /* 0x000ea20008000800 */
[----:B------:R-:W-:Y:S01]  /*5280*/  IMAD R91, R94, -0x10, R93 ;  /* 0xfffffff05e5b7824 */ /* 0x000fe200078e025d */
[----:B------:R-:W1:Y:S01]  /*5290*/  LDCU.64 UR54, c[0x0][0x888] ;  /* 0x00011100ff3677ac */ /* 0x000e620008000a00 */
[----:B------:R-:W1:Y:S01]  /*52a0*/  LDCU.64 UR40, c[0x0][0xb28] ;  /* 0x00016500ff2877ac */ /* 0x000e620008000a00 */
[----:B------:R-:W1:Y:S01]  /*52b0*/  LDCU.128 UR56, c[0x0][0xb10] ;  /* 0x00016200ff3877ac */ /* 0x000e620008000c00 */
[----:B------:R-:W1:Y:S01]  /*52c0*/  LDCU UR53, c[0x0][0x374] ;  /* 0x00006e80ff3577ac */ /* 0x000e620008000800 */
[----:B------:R-:W-:Y:S01]  /*52d0*/  UMOV UR52, URZ ;  /* 0x000000ff00347c82 */ /* 0x000fe20008000000 */
[----:B------:R-:W-:Y:S01]  /*52e0*/  UMOV UR46, URZ ;  /* 0x000000ff002e7c82 */ /* 0x000fe20008000000 */
[----:B-1234-:R-:W-:-:S07]  /*52f0*/  IMAD.IADD R37, R0, 0x1, R37 ;  /* 0x0000000100257824 */ /* 0x01efce00078e0225 */
.L_x_135:
[----:B------:R-:W-:Y:S02]  /*5300*/  LEA R3, R86, UR44, 0x3 ;  /* 0x0000002c56037c11 */ /* 0x000fe4000f8e18ff */
[----:B------:R-:W-:Y:S02]  /*5310*/  SHF.L.U32 R0, R88, 0x1f, RZ ;  /* 0x0000001f58007819 */ /* 0x000fe400000006ff */
[----:B------:R-:W-:Y:S02]  /*5320*/  LEA R5, R86, UR44, 0x4 ;  /* 0x0000002c56057c11 */ /* 0x000fe4000f8e20ff */
[----:B-1----:R-:W1:Y:S02]  /*5330*/  SYNCS.PHASECHK.TRANS64.TRYWAIT P0, [R3+URZ+0xb0], R0 ;  /* 0x0000b000030075a7 */ /* 0x002e6400080011ff */
[----:B-12---:R-:W-:Y:S05]  /*5340*/  @!P0 BRA `(.L_x_92) ;  /* 0x0000004c001c8947 */ /* 0x006fea0003800000 */
.L_x_187:
        /* <DEDUP_REMOVED lines=11> */
[----:B------:R-:W-:Y:S01]  /*5400*/  PLOP3.LUT P0, PT, PT, PT, UP1, 0x80, 0x8 ;  /* 0x000000000008781c */ /* 0x000fe20003f0f018 */
[----:B------:R-:W-:Y:S11]  /*5410*/  UP2UR UR62, UPR, URZ, 0x2 ;  /* 0x00000002ff3e7883 */ /* 0x000ff60008000000 */
[----:B------:R-:W-:Y:S01]  /*5420*/  @!UPT UIADD3 URZ, UPT, UPT, URZ, URZ, URZ ;  /* 0x000000fffffff290 */ /* 0x000fe2000fffe0ff */
[----:B-1----:R-:W-:Y:S02]  /*5430*/  @P0 SHF.R.U32.HI R0, RZ, 0x10, R5 ;  /* 0x00000010ff000819 */ /* 0x002fe40000011605 */
        /* <DEDUP_REMOVED lines=12> */
[----:B------:R-:W2:Y:S01]  /*5500*/  LDCU UR12, c[0x0][0xb20] ;  /* 0x00016400ff0c77ac */ /* 0x000ea20008000800 */
[----:B------:R-:W-:Y:S02]  /*5510*/  UIMAD.WIDE.U32 UR4, UR53, UR59, URZ ;  /* 0x0000003b350472a5 */ /* 0x000fe4000f8e00ff */
[----:B------:R-:W-:Y:S02]  /*5520*/  UIMAD.WIDE.U32 UR6, UR60, UR56, URZ ;  /* 0x000000383c0672a5 */ /* 0x000fe4000f8e00ff */
[----:B------:R-:W-:Y:S02]  /*5530*/  UISETP.NE.AND UP0, UPT, UR58, 0x1, UPT ;  /* 0x000000013a00788c */ /* 0x000fe4000bf05270 */
[----:B------:R-:W-:Y:S02]  /*5540*/  UIMAD.WIDE.U32 UR8, UR37, UR59, URZ ;  /* 0x0000003b250872a5 */ /* 0x000fe4000f8e00ff */
[----:B------:R-:W-:Y:S02]  /*5550*/  UIMAD.WIDE.U32 UR10, UR38, UR56, URZ ;  /* 0x00000038260a72a5 */ /* 0x000fe4000f8e00ff */
[----:B------:R-:W-:Y:S02]  /*5560*/  UISETP.NE.AND UP1, UPT, UR43, 0x1, UPT ;  /* 0x000000012b00788c */ /* 0x000fe4000bf25270 */
[----:B------:R-:W-:Y:S01]  /*5570*/  UISETP.NE.AND UP2, UPT, UR42, 0x1, UPT ;  /* 0x000000012a00788c */ /* 0x000fe2000bf45270 */
[----:B------:R-:W-:Y:S02]  /*5580*/  UMOV UR4, UR5 ;  /* 0x0000000500047c82 */ /* 0x000fe40008000000 */
[----:B--2---:R-:W-:Y:S03]  /*5590*/  USHF.R.U32.HI UR5, URZ, UR12, UR4 ;  /* 0x0000000cff057299 */ /* 0x004fe60008011604 */
[----:B------:R-:W-:Y:S02]  /*55a0*/  UMOV UR4, UR7 ;  /* 0x0000000700047c82 */ /* 0x000fe40008000000 */
[----:B------:R-:W-:Y:S02]  /*55b0*/  USHF.R.U32.HI UR7, URZ, UR57, UR4 ;  /* 0x00000039ff077299 */ /* 0x000fe40008011604 */
[----:B------:R-:W-:Y:S02]  /*55c0*/  USEL UR4, UR53, UR5, !UP0 ;  /* 0x0000000535047287 */ /* 0x000fe4000c000000 */
[----:B------:R-:W-:Y:S01]  /*55d0*/  USEL UR7, UR60, UR7, !UP1 ;  /* 0x000000073c077287 */ /* 0x000fe2000c800000 */
[----:B------:R-:W-:Y:S01]  /*55e0*/  UMOV UR5, UR9 ;  /* 0x0000000900057c82 */ /* 0x000fe20008000000 */
[----:B------:R-:W-:Y:S02]  /*55f0*/  UIMAD.WIDE.U32 UR8, UR4, UR40, URZ ;  /* 0x00000028040872a5 */ /* 0x000fe4000f8e00ff */
[----:B------:R-:W-:Y:S03]  /*5600*/  USHF.R.U32.HI UR6, URZ, UR12, UR5 ;  /* 0x0000000cff067299 */ /* 0x000fe60008011605 */
[----:B------:R-:W-:Y:S01]  /*5610*/  UMOV UR5, UR11 ;  /* 0x0000000b00057c82 */ /* 0x000fe20008000000 */
[----:B------:R-:W-:Y:S02]  /*5620*/  UIMAD.WIDE.U32 UR10, UR7, UR40, URZ ;  /* 0x00000028070a72a5 */ /* 0x000fe4000f8e00ff */
[----:B------:R-:W-:Y:S02]  /*5630*/  USHF.R.U32.HI UR12, URZ, UR57, UR5 ;  /* 0x00000039ff0c7299 */ /* 0x000fe40008011605 */
[----:B------:R-:W-:Y:S01]  /*5640*/  USEL UR6, UR37, UR6, !UP0 ;  /* 0x0000000625067287 */ /* 0x000fe2000c000000 */
[----:B------:R-:W-:Y:S02]  /*5650*/  UMOV UR5, UR9 ;  /* 0x0000000900057c82 */ /* 0x000fe40008000000 */
[----:B------:R-:W-:Y:S01]  /*5660*/  UMOV UR10, UR11 ;  /* 0x0000000b000a7c82 */ /* 0x000fe20008000000 */
[----:B------:R-:W-:Y:S02]  /*5670*/  @UP2 USHF.R.U32.HI UR4, URZ, UR41, UR5 ;  /* 0x00000029ff042299 */ /* 0x000fe40008011605 */
[----:B------:R-:W-:Y:S02]  /*5680*/  @UP2 USHF.R.U32.HI UR7, URZ, UR41, UR10 ;  /* 0x00000029ff072299 */ /* 0x000fe4000801160a */
[----:B------:R-:W-:Y:S02]  /*5690*/  UIMAD UR4, UR42, UR4, URZ ;  /* 0x000000042a0472a4 */ /* 0x000fe4000f8e02ff */
        /* <DEDUP_REMOVED lines=8> */
[----:B------:R-:W-:Y:S02]  /*5720*/  USEL UR11, UR6, UR4, !UP2 ;  /* 0x00000004060b7287 */ /* 0x000fe4000d000000 */
[----:B------:R-:W-:Y:S02]  /*5730*/  UIADD3 UR8, UPT, UPT, -UR5, URZ, URZ ;  /* 0x000000ff05087290 */ /* 0x000fe4000fffe1ff */
[----:B------:R-:W-:Y:S01]  /*5740*/  UIADD3 UR10, UPT, UPT, -UR11, URZ, URZ ;  /* 0x000000ff0b0a7290 */ /* 0x000fe2000fffe1ff */
[----:B------:R-:W-:Y:S01]  /*5750*/  @!UP0 UMOV UR4, UR9 ;  /* 0x0000000900048c82 */ /* 0x000fe20008000000 */
[----:B------:R-:W-:Y:S02]  /*5760*/  UIADD3 UR9, UPT, UPT, -UR6, URZ, URZ ;  /* 0x000000ff06097290 */ /* 0x000fe4000fffe1ff */
[----:B------:R-:W-:Y:S02]  /*5770*/  @!UP0 USHF.R.U32.HI UR4, URZ, UR41, UR4 ;  /* 0x00000029ff048299 */ /* 0x000fe40008011604 */
[----:B------:R-:W-:Y:S02]  /*5780*/  UIMAD UR10, UR42, UR10, UR6 ;  /* 0x0000000a2a0a72a4 */ /* 0x000fe4000f8e0206 */
[----:B------:R-:W-:Y:S04]  /*5790*/  @!UP0 USEL UR4, UR5, UR4, !UP2 ;  /* 0x0000000405048287 */ /* 0x000fe8000d000000 */
[----:B------:R-:W-:Y:S02]  /*57a0*/  @!UP0 UIMAD UR10, UR7, UR10, UR4 ;  /* 0x0000000a070a82a4 */ /* 0x000fe4000f8e0204 */
[----:B------:R-:W-:Y:S02]  /*57b0*/  @!UP0 UIADD3 UR11, UPT, UPT, UR11, -UR4, URZ ;  /* 0x800000040b0b8290 */ /* 0x000fe4000fffe0ff */
[----:B------:R-:W-:Y:S02]  /*57c0*/  UIMAD UR7, UR43, UR8, UR38 ;  /* 0x000000082b0772a4 */ /* 0x000fe4000f8e0226 */
[----:B------:R-:W-:Y:S02]  /*57d0*/  @!UP0 UIMAD UR6, UR11, UR42, UR5 ;  /* 0x0000002a0b0682a4 */ /* 0x000fe4000f8e0205 */
[----:B------:R-:W-:Y:S01]  /*57e0*/  UIMAD UR4, UR58, UR9, UR37 ;  /* 0x000000093a0472a4 */ /* 0x000fe2000f8e0225 */
[----:B------:R-:W-:Y:S02]  /*57f0*/  @!UP0 UMOV UR5, UR10 ;  /* 0x0000000a00058c82 */ /* 0x000fe40008000000 */
[----:B------:R-:W-:Y:S02]  /*5800*/  UIMAD UR38, UR5, UR43, UR7 ;  /* 0x0000002b052672a4 */ /* 0x000fe4000f8e0207 */
[----:B------:R-:W-:Y:S11]  /*5810*/  UIMAD UR37, UR6, UR58, UR4 ;  /* 0x0000003a062572a4 */ /* 0x000ff6000f8e0204 */
[----:B------:R-:W-:Y:S01]  /*5820*/  @!UPT UIADD3 URZ, UPT, UPT, URZ, URZ, URZ ;  /* 0x000000fffffff290 */ /* 0x000fe2000fffe0ff */
.L_x_93:
[----:B------:R-:W-:Y:S01]  /*5830*/  UISETP.NE.AND UP0, UPT, UR39, 0x1, UPT ;  /* 0x000000012700788c */ /* 0x000fe2000bf05270 */
[----:B------:R-:W-:Y:S01]  /*5840*/  LOP3.LUT P0, RZ, R84, 0x1b0, RZ, 0xc0, !PT ;  /* 0x000001b054ff7812 */ /* 0x000fe2000780c0ff */
[----:B------:R-:W-:Y:S01]  /*5850*/  USHF.L.U32 UR50, UR16, 0x7, URZ ;  /* 0x0000000710327899 */ /* 0x000fe200080006ff */
[----:B------:R-:W-:Y:S01]  /*5860*/  BSSY.RECONVERGENT B6, `(.L_x_94) ;  /* 0x0000034000067945 */ /* 0x000fe20003800200 */
[----:B------:R-:W-:Y:S01]  /*5870*/  USHF.L.U32 UR49, UR20, 0x7, URZ ;  /* 0x0000000714317899 */ /* 0x000fe200080006ff */
[----:B------:R-:W-:Y:S06]  /*5880*/  IADD3 R86, PT, PT, R86, 0x1, RZ ;  /* 0x0000000156567810 */ /* 0x000fec0007ffe0ff */
[----:B------:R-:W2:Y:S01]  /*5890*/  @!UP0 LDCU.128 UR12, c[0x0][0xb10] ;  /* 0x00016200ff0c87ac */ /* 0x000ea20008000c00 */
[----:B------:R-:W3:Y:S01]  /*58a0*/  @!UP0 LDCU UR5, c[0x0][0xb0c] ;  /* 0x00016180ff0587ac */ /* 0x000ee20008000800 */
[----:B------:R-:W4:Y:S01]  /*58b0*/  @!UP0 LDCU UR10, c[0x0][0xb20] ;  /* 0x00016400ff0a87ac */ /* 0x000f220008000800 */
[----:B--2---:R-:W-:Y:S02]  /*58c0*/  UIMAD.WIDE.U32 UR8, UR38, UR12, URZ ;  /* 0x0000000c260872a5 */ /* 0x004fe4000f8e00ff */
[----:B------:R-:W-:Y:S02]  /*58d0*/  UIMAD.WIDE.U32 UR6, UR37, UR15, URZ ;  /* 0x0000000f250672a5 */ /* 0x000fe4000f8e00ff */
[----:B------:R-:W-:Y:S03]  /*58e0*/  @!UP0 UISETP.NE.AND UP1, UPT, UR14, 0x1, UPT ;  /* 0x000000010e00888c */ /* 0x000fe6000bf25270 */
[----:B------:R-:W-:Y:S01]  /*58f0*/  @!UP0 UMOV UR4, UR9 ;  /* 0x0000000900048c82 */ /* 0x000fe20008000000 */
[----:B---3--:R-:W-:Y:S02]  /*5900*/  @!UP0 UISETP.NE.AND UP2, UPT, UR5, 0x1, UPT ;  /* 0x000000010500888c */ /* 0x008fe4000bf45270 */
[----:B------:R-:W-:Y:S01]  /*5910*/  @!UP0 USHF.R.U32.HI UR4, URZ, UR13, UR4 ;  /* 0x0000000dff048299 */ /* 0x000fe20008011604 */
[----:B------:R-:W-:Y:S02]  /*5920*/  @!UP0 UMOV UR6, UR7 ;  /* 0x0000000700068c82 */ /* 0x000fe40008000000 */
[----:B----4-:R-:W-:Y:S02]  /*5930*/  @!UP0 USHF.R.U32.HI UR6, URZ, UR10, UR6 ;  /* 0x0000000aff068299 */ /* 0x010fe40008011606 */
[----:B------:R-:W-:Y:S02]  /*5940*/  @!UP0 USEL UR7, UR38, UR4, !UP2 ;  /* 0x0000000426078287 */ /* 0x000fe4000d000000 */
[----:B------:R-:W-:Y:S04]  /*5950*/  @!UP0 USEL UR6, UR37, UR6, !UP1 ;  /* 0x0000000625068287 */ /* 0x000fe8000c800000 */
[----:B------:R-:W-:Y:S02]  /*5960*/  @!UP0 UIADD3 UR4, UPT, UPT, -UR7, UR6, URZ ;  /* 0x0000000607048290 */ /* 0x000fe4000fffe1ff */
[----:B------:R-:W-:Y:S02]  /*5970*/  @!UP0 UIADD3 UR6, UPT, UPT, UR7, -UR6, URZ ;  /* 0x8000000607068290 */ /* 0x000fe4000fffe0ff */
[----:B------:R-:W-:Y:S02]  /*5980*/  @!UP0 UIMAD UR38, UR4, UR5, UR38 ;  /* 0x00000005042682a4 */ /* 0x000fe4000f8e0226 */
[----:B------:R-:W-:Y:S01]  /*5990*/  @!UP0 UIMAD UR37, UR6, UR14, UR37 ;  /* 0x0000000e062582a4 */ /* 0x000fe2000f8e0225 */
[----:B------:R-:W-:Y:S11]  /*59a0*/  @!P0 BRA `(.L_x_95) ;  /* 0x00000000007c8947 */ /* 0x000ff60003800000 */
[----:B------:R-:W2:Y:S01]  /*59b0*/  LDCU.64 UR8, c[0x4][0x80] ;  /* 0x01001000ff0877ac */ /* 0x000ea20008000a00 */
[----:B------:R-:W-:Y:S01]  /*59c0*/  MOV R2, 0x0 ;  /* 0x0000000000027802 */ /* 0x000fe20000000f00 */
[----:B------:R-:W-:Y:S02]  /*59d0*/  HFMA2 R12, -RZ, RZ, 0, 5.9604644775390625e-08 ;  /* 0x00000001ff0c7431 */ /* 0x000fe400000001ff */
[----:B------:R-:W-:Y:S01]  /*59e0*/  IMAD.MOV.U32 R8, RZ, RZ, 0x70 ;  /* 0x00000070ff087424 */ /* 0x000fe200078e00ff */
[----:B------:R3:W4:Y:S01]  /*59f0*/  LDC.64 R14, c[0x4][R2] ;  /* 0x01000000020e7b82 */ /* 0x0007220000000a00 */
[----:B------:R-:W1:Y:S01]  /*5a00*/  LDCU.64 UR6, c[0x4][0x88] ;  /* 0x01001100ff0677ac */ /* 0x000e620008000a00 */
[----:B------:R-:W-:Y:S01]  /*5a10*/  IMAD.MOV.U32 R13, RZ, RZ, RZ ;  /* 0x000000ffff0d7224 */ /* 0x000fe200078e00ff */
[----:B------:R-:W1:Y:S01]  /*5a20*/  LDCU.64 UR4, c[0x4][0x8] ;  /* 0x01000100ff0477ac */ /* 0x000e620008000a00 */
[----:B--2---:R-:W-:Y:S01]  /*5a30*/  MOV R5, UR9 ;  /* 0x0000000900057c02 */ /* 0x004fe20008000f00 */
[----:B------:R-:W-:Y:S01]  /*5a40*/  IMAD.U32 R4, RZ, RZ, UR8 ;  /* 0x00000008ff047e24 */ /* 0x000fe2000f8e00ff */
[----:B-1----:R-:W-:Y:S01]  /*5a50*/  MOV R7, UR7 ;  /* 0x0000000700077c02 */ /* 0x002fe20008000f00 */
[----:B------:R-:W-:Y:S01]  /*5a60*/  IMAD.U32 R6, RZ, RZ, UR6 ;  /* 0x00000006ff067e24 */ /* 0x000fe2000f8e00ff */
[----:B------:R-:W-:Y:S01]  /*5a70*/  MOV R11, UR5 ;  /* 0x00000005000b7c02 */ /* 0x000fe20008000f00 */
[----:B------:R-:W-:Y:S02]  /*5a80*/  IMAD.U32 R10, RZ, RZ, UR4 ;  /* 0x00000004ff0a7e24 */ /* 0x000fe4000f8e00ff */
[----:B------:R-:W-:Y:S07]  /*5a90*/  LEPC R20, `(.L_x_96) ;  /* 0x000000001014794e */ /* 0x000fee0000000000 */
[----:B---345:R-:W-:Y:S05]  /*5aa0*/  CALL.ABS.NOINC R14 ;  /* 0x000000000e007343 */ /* 0x038fea0003c00000 */
.L_x_96:
[----:B------:R-:W1:Y:S01]  /*5ab0*/  LDCU.64 UR8, c[0x4][0x80] ;  /* 0x01001000ff0877ac */ /* 0x000e620008000a00 */
[----:B------:R-:W2:Y:S01]  /*5ac0*/  LDC.64 R2, c[0x4][R2] ;  /* 0x0100000002027b82 */ /* 0x000ea20000000a00 */
[----:B------:R-:W-:Y:S02]  /*5ad0*/  HFMA2 R12, -RZ, RZ, 0, 5.9604644775390625e-08 ;  /* 0x00000001ff0c7431 */ /* 0x000fe400000001ff */
[----:B------:R-:W-:Y:S02]  /*5ae0*/  IMAD.MOV.U32 R8, RZ, RZ, 0x70 ;  /* 0x00000070ff087424 */ /* 0x000fe400078e00ff */
[----:B------:R-:W-:Y:S01]  /*5af0*/  IMAD.MOV.U32 R13, RZ, RZ, RZ ;  /* 0x000000ffff0d7224 */ /* 0x000fe200078e00ff */
[----:B------:R-:W3:Y:S01]  /*5b00*/  LDCU.64 UR6, c[0x4][0x88] ;  /* 0x01001100ff0677ac */ /* 0x000ee20008000a00 */
[----:B------:R-:W4:Y:S01]  /*5b10*/  LDCU.64 UR4, c[0x4][0x8] ;  /* 0x01000100ff0477ac */ /* 0x000f220008000a00 */
[----:B-1----:R-:W-:Y:S02]  /*5b20*/  MOV R4, UR8 ;  /* 0x0000000800047c02 */ /* 0x002fe40008000f00 */
[----:B------:R-:W-:Y:S02]  /*5b30*/  MOV R5, UR9 ;  /* 0x0000000900057c02 */ /* 0x000fe40008000f00 */
[----:B---3--:R-:W-:Y:S01]  /*5b40*/  MOV R7, UR7 ;  /* 0x0000000700077c02 */ /* 0x008fe20008000f00 */
[----:B------:R-:W-:Y:S01]  /*5b50*/  IMAD.U32 R6, RZ, RZ, UR6 ;  /* 0x00000006ff067e24 */ /* 0x000fe2000f8e00ff */
[----:B----4-:R-:W-:Y:S01]  /*5b60*/  MOV R11, UR5 ;  /* 0x00000005000b7c02 */ /* 0x010fe20008000f00 */
[----:B------:R-:W-:Y:S02]  /*5b70*/  IMAD.U32 R10, RZ, RZ, UR4 ;  /* 0x00000004ff0a7e24 */ /* 0x000fe4000f8e00ff */
[----:B------:R-:W-:Y:S07]  /*5b80*/  LEPC R20, `(.L_x_95) ;  /* 0x000000001014794e */ /* 0x000fee0000000000 */
[----:B--2---:R-:W-:Y:S05]  /*5b90*/  CALL.ABS.NOINC R2 ;  /* 0x0000000002007343 */ /* 0x004fea0003c00000 */
.L_x_95:
[----:B------:R-:W-:Y:S05]  /*5ba0*/  BSYNC.RECONVERGENT B6 ;  /* 0x0000000000067941 */ /* 0x000fea0003800200 */
.L_x_94:
[----:B------:R-:W-:Y:S02]  /*5bb0*/  R2UR UR6, R83 ;  /* 0x00000000530672ca */ /* 0x000fe400000e0000 */
[----:B------:R-:W-:Y:S02]  /*5bc0*/  R2UR UR5, R97 ;  /* 0x00000000610572ca */ /* 0x000fe400000e0000 */
[----:B------:R-:W-:Y:S02]  /*5bd0*/  R2UR UR4, R96 ;  /* 0x00000000600472ca */ /* 0x000fe400000e0000 */
[----:B------:R-:W-:Y:S02]  /*5be0*/  ISETP.NE.U32.AND P4, PT, R78, RZ, PT ;  /* 0x000000ff4e00720c */ /* 0x000fe40003f85070 */
[----:B------:R-:W-:Y:S02]  /*5bf0*/  ISETP.NE.U32.AND P2, PT, RZ, UR54, PT ;  /* 0x00000036ff007c0c */ /* 0x000fe4000bf45070 */
[----:B------:R-:W-:Y:S02]  /*5c00*/  ISETP.NE.AND.EX P4, PT, R79, RZ, PT, P4 ;  /* 0x000000ff4f00720c */ /* 0x000fe40003f85340 */
[----:B------:R-:W-:Y:S01]  /*5c10*/  ISETP.NE.AND.EX P2, PT, RZ, UR55, PT, P2 ;  /* 0x00000037ff007c0c */ /* 0x000fe2000bf45320 */
[----:B------:R-:W-:Y:S02]  /*5c20*/  UISETP.NE.AND UP2, UPT, UR6, URZ, UPT ;  /* 0x000000ff0600728c */ /* 0x000fe4000bf45270 */
[----:B------:R-:W-:Y:S04]  /*5c30*/  UISETP.NE.U32.AND UP0, UPT, UR5, URZ, UPT ;  /* 0x000000ff0500728c */ /* 0x000fe8000bf05070 */
[----:B------:R-:W-:Y:S01]  /*5c40*/  UISETP.NE.AND.EX UP1, UPT, UR4, URZ, UPT, UP0 ;  /* 0x000000ff0400728c */ /* 0x000fe2000bf25300 */
[----:B------:R-:W-:Y:S01]  /*5c50*/  PLOP3.LUT P1, PT, PT, PT, UP2, 0x80, 0x8 ;  /* 0x000000000008781c */ /* 0x000fe20003f2f028 */
[----:B------:R-:W-:Y:S03]  /*5c60*/  UPLOP3.LUT UP0, UPT, UPT, UPT, UPT, 0x40, 0x4 ;  /* 0x000000000004789c */ /* 0x000fe60003f0e870 */
[----:B------:R-:W-:Y:S06]  /*5c70*/  @UP2 UPLOP3.LUT UP0, UPT, UPT, UPT, UP1, 0x80, 0x8 ;  /* 0x000000000008289c */ /* 0x000fec0003f0f010 */
[----:B------:R-:W-:Y:S01]  /*5c80*/  PLOP3.LUT P0, PT, PT, PT, UP0, 0x80, 0x8 ;  /* 0x000000000008781c */ /* 0x000fe20003f0f008 */
[----:B------:R-:W-:Y:S01]  /*5c90*/  @!UPT UIADD3 URZ, UPT, UPT, URZ, URZ, URZ ;  /* 0x000000fffffff290 */ /* 0x000fe2000fffe0ff */
[----:B------:R-:W-:Y:S11]  /*5ca0*/  BRA.U !UP1, `(.L_x_97) ;  /* 0x0000000109407547 */ /* 0x000ff6000b800000 */
[----:B------:R-:W-:Y:S01]  /*5cb0*/  UISETP.NE.U32.AND UP0, UPT, UR54, URZ, UPT ;  /* 0x000000ff3600728c */ /* 0x000fe2000bf05070 */
[----:B------:R-:W-:Y:S01]  /*5cc0*/  R2UR UR6, R97 ;  /* 0x00000000610672ca */ /* 0x000fe200000e0000 */
[----:B------:R-:W2:Y:S01]  /*5cd0*/  LDCU.64 UR8, c[0x0][0x358] ;  /* 0x00006b00ff0877ac */ /* 0x000ea20008000a00 */
[----:B------:R-:W-:Y:S02]  /*5ce0*/  HFMA2 R80, -RZ, RZ, 0, 5.9604644775390625e-08 ;  /* 0x00000001ff507431 */ /* 0x000fe400000001ff */
[----:B-1----:R-:W-:Y:S01]  /*5cf0*/  IMAD.MOV.U32 R0, RZ, RZ, 0x1 ;  /* 0x00000001ff007424 */ /* 0x002fe200078e00ff */
[----:B------:R-:W-:Y:S06]  /*5d00*/  UISETP.NE.AND.EX UP0, UPT, UR55, URZ, UPT, UP0 ;  /* 0x000000ff3700728c */ /* 0x000fec000bf05300 */
[----:B------:R-:W-:Y:S05]  /*5d10*/  PLOP3.LUT P3, PT, PT, PT, UP0, 0x80, 0x8 ;  /* 0x000000000008781c */ /* 0x000fea0003f6f008 */
[----:B------:R-:W1:Y:S01]  /*5d20*/  @UP0 LDCU.64 UR4, c[0x0][0x888] ;  /* 0x00011100ff0407ac */ /* 0x000e620008000a00 */
[----:B------:R-:W-:Y:S07]  /*5d30*/  @UP0 UIMAD UR6, UR36, UR6, URZ ;  /* 0x00000006240602a4 */ /* 0x000fee000f8e02ff */
[----:B------:R-:W-:Y:S01]  /*5d40*/  @!P3 PRMT R80, R0, 0x7610, R80 ;  /* 0x000076100050b816 */ /* 0x000fe20000000050 */
[----:B-1----:R-:W-:Y:S06]  /*5d50*/  @UP0 UIMAD.WIDE UR4, UR6, 0x4, UR4 ;  /* 0x00000004060408a5 */ /* 0x002fec000f8e0204 */
[----:B------:R-:W-:Y:S02]  /*5d60*/  IMAD.U32 R2, RZ, RZ, UR4 ;  /* 0x00000004ff027e24 */ /* 0x000fe4000f8e00ff */
[----:B------:R-:W-:Y:S03]  /*5d70*/  IMAD.U32 R3, RZ, RZ, UR5 ;  /* 0x00000005ff037e24 */ /* 0x000fe6000f8e00ff */
[----:B------:R-:W1:Y:S02]  /*5d80*/  @!UP0 LDCU UR4, c[0x0][0x880] ;  /* 0x00011000ff0487ac */ /* 0x000e640008000800 */
[----:B--2--5:R2:W5:Y:S02]  /*5d90*/  @P3 LDG.E R41, desc[UR8][R2.64] ;  /* 0x0000000802293981 */ /* 0x024564000c1e1900 */
[----:B-12---:R-:W-:Y:S02]  /*5da0*/  @!P3 MOV R41, UR4 ;  /* 0x000000040029bc02 */ /* 0x006fe40008000f00 */
.L_x_97:
[----:B------:R-:W-:Y:S05]  /*5db0*/  @!P4 BRA `(.L_x_98) ;  /* 0x000000000024c947 */ /* 0x000fea0003800000 */
[----:B------:R-:W-:Y:S01]  /*5dc0*/  ISETP.NE.U32.AND P3, PT, R76, RZ, PT ;  /* 0x000000ff4c00720c */ /* 0x000fe20003f65070 */
[----:B------:R-:W2:Y:S03]  /*5dd0*/  LDCU.64 UR4, c[0x0][0x358] ;  /* 0x00006b00ff0477ac */ /* 0x000ea60008000a00 */
[----:B------:R-:W-:Y:S11]  /*5de0*/  ISETP.NE.AND.EX P3, PT, R77, RZ, PT, P3 ;  /* 0x000000ff4d00720c */ /* 0x000ff60003f65330 */
[----:B------:R-:W-:Y:S02]  /*5df0*/  @!UPT UIADD3 URZ, UPT, UPT, URZ, URZ, URZ ;  /* 0x000000fffffff290 */ /* 0x000fe4000fffe0ff */
[----:B------:R-:W3:Y:S01]  /*5e00*/  @P3 LDC.64 R2, c[0x0][0x8a8] ;  /* 0x00022a00ff023b82 */ /* 0x000ee20000000a00 */
[----:B-1----:R-:W-:Y:S04]  /*5e10*/  @P3 IMAD R0, R78, UR36, RZ ;  /* 0x000000244e003c24 */ /* 0x002fe8000f8e02ff */
[----:B---3--:R-:W-:Y:S05]  /*5e20*/  @P3 IMAD.WIDE R2, R0, 0x4, R2 ;  /* 0x0000000400023825 */ /* 0x008fea00078e0202 */
[----:B--2--5:R2:W5:Y:S02]  /*5e30*/  @P3 LDG.E R38, desc[UR4][R2.64] ;  /* 0x0000000402263981 */ /* 0x024564000c1e1900 */
[----:B--2---:R-:W3:Y:S02]  /*5e40*/  @!P3 LDC R38, c[0x0][0x8a0] ;  /* 0x00022800ff26bb82 */ /* 0x004ee40000000800 */
.L_x_98:
[----:B-----5:R-:W-:Y:S01]  /*5e50*/  FSETP.NEU.AND P3, PT, R41, RZ, PT ;  /* 0x000000ff2900720b */ /* 0x020fe20003f6d000 */
[----:B------:R-:W-:Y:S01]  /*5e60*/  BSSY B1, `(.L_x_99) ;  /* 0x0000039000017945 */ /* 0x000fe20003800000 */
[----:B------:R-:W-:Y:S01]  /*5e70*/  SEL R3, RZ, 0xffffffff, P2 ;  /* 0xffffffffff037807 */ /* 0x000fe20001000000 */
[----:B------:R-:W-:Y:S01]  /*5e80*/  IMAD.MOV.U32 R47, RZ, RZ, 0x1 ;  /* 0x00000001ff2f7424 */ /* 0x000fe200078e00ff */
[----:B------:R-:W-:Y:S01]  /*5e90*/  @P1 LOP3.LUT P2, RZ, R80, 0xff, RZ, 0xc0, !PT ;  /* 0x000000ff50ff1812 */ /* 0x000fe2000784c0ff */
[----:B------:R-:W-:Y:S01]  /*5ea0*/  IMAD R39, R36, 0x80, R37 ;  /* 0x0000008024277824 */ /* 0x000fe200078e0225 */
[----:B------:R-:W-:Y:S01]  /*5eb0*/  @P1 SEL R2, RZ, 0xffffffff, P3 ;  /* 0xffffffffff021807 */ /* 0x000fe20001800000 */
[----:B------:R-:W-:Y:S01]  /*5ec0*/  IMAD R87, R94, -0x10, R92 ;  /* 0xfffffff05e577824 */ /* 0x000fe200078e025c */
[----:B------:R-:W-:Y:S01]  /*5ed0*/  LOP3.LUT R90, R90, 0x1, RZ, 0x3c, !PT ;  /* 0x000000015a5a7812 */ /* 0x000fe200078e3cff */
[----:B------:R-:W-:Y:S01]  /*5ee0*/  IMAD.MOV.U32 R46, RZ, RZ, RZ ;  /* 0x000000ffff2e7224 */ /* 0x000fe200078e00ff */
[----:B------:R-:W-:Y:S02]  /*5ef0*/  @P0 SEL R2, R3, R2, !P2 ;  /* 0x0000000203020207 */ /* 0x000fe40005000000 */
[----:B------:R-:W-:Y:S02]  /*5f00*/  CS2R R74, SRZ ;  /* 0x00000000004a7805 */ /* 0x000fe4000001ff00 */
[----:B------:R-:W-:Y:S02]  /*5f10*/  LEA R99, R36, UR44, 0x3 ;  /* 0x0000002c24637c11 */ /* 0x000fe4000f8e18ff */
[----:B------:R-:W-:Y:S02]  /*5f20*/  CS2R R72, SRZ ;  /* 0x0000000000487805 */ /* 0x000fe4000001ff00 */
[----:B------:R-:W-:Y:S02]  /*5f30*/  @P1 LOP3.LUT R2, R2, 0x1, RZ, 0xc0, !PT ;  /* 0x0000000102021812 */ /* 0x000fe400078ec0ff */
[----:B------:R-:W-:Y:S02]  /*5f40*/  CS2R R66, SRZ ;  /* 0x0000000000427805 */ /* 0x000fe4000001ff00 */
[----:B-1----:R-:W-:Y:S02]  /*5f50*/  SHF.L.U32 R0, R89, 0x1f, RZ ;  /* 0x0000001f59007819 */ /* 0x002fe400000006ff */
[----:B------:R-:W-:Y:S02]  /*5f60*/  CS2R R64, SRZ ;  /* 0x0000000000407805 */ /* 0x000fe4000001ff00 */
[----:B------:R-:W-:Y:S02]  /*5f70*/  ISETP.NE.U32.OR P5, PT, R2, 0x1, !P1 ;  /* 0x000000010200780c */ /* 0x000fe40004fa5470 */
[----:B------:R-:W-:Y:S02]  /*5f80*/  CS2R R58, SRZ ;  /* 0x00000000003a7805 */ /* 0x000fe4000001ff00 */
[----:B------:R-:W-:Y:S02]  /*5f90*/  PLOP3.LUT P2, PT, PT, PT, UP1, 0x80, 0x8 ;  /* 0x000000000008781c */ /* 0x000fe40003f4f018 */
[----:B------:R-:W-:Y:S02]  /*5fa0*/  CS2R R56, SRZ ;  /* 0x0000000000387805 */ /* 0x000fe4000001ff00 */
[----:B------:R-:W-:Y:S02]  /*5fb0*/  LOP3.LUT P4, R85, R80, 0xff, RZ, 0xc0, !PT ;  /* 0x000000ff50557812 */ /* 0x000fe4000788c0ff */
[----:B------:R-:W-:Y:S02]  /*5fc0*/  CS2R R50, SRZ ;  /* 0x0000000000327805 */ /* 0x000fe4000001ff00 */
[----:B------:R-:W-:Y:S02]  /*5fd0*/  SEL R2, RZ, 0xffffffff, P3 ;  /* 0xffffffffff027807 */ /* 0x000fe40001800000 */
[----:B------:R-:W-:Y:S02]  /*5fe0*/  CS2R R48, SRZ ;  /* 0x0000000000307805 */ /* 0x000fe4000001ff00 */
[----:B------:R-:W-:Y:S02]  /*5ff0*/  P2R R98, PR, RZ, 0x20 ;  /* 0x00000020ff627803 */ /* 0x000fe40000000000 */
[----:B------:R-:W-:Y:S02]  /*6000*/  @P5 SHF.L.U32 R4, R90, 0x1f, RZ ;  /* 0x0000001f5a045819 */ /* 0x000fe400000006ff */
[----:B------:R-:W-:Y:S02]  /*6010*/  @P2 SEL R2, R3, R2, !P4 ;  /* 0x0000000203022207 */ /* 0x000fe40006000000 */
[----:B------:R-:W1:Y:S02]  /*6020*/  @P5 SYNCS.PHASECHK.TRANS64.TRYWAIT P1, [UR44+0x60], R4 ;  /* 0x00006004ff0055a7 */ /* 0x000e64000802112c */
[----:B------:R-:W-:Y:S04]  /*6030*/  LOP3.LUT R2, R2, 0x1, RZ, 0xc0, !PT ;  /* 0x0000000102027812 */ /* 0x000fe800078ec0ff */
[----:B------:R-:W-:Y:S04]  /*6040*/  ISETP.NE.U32.AND P2, PT, R2, 0x1, PT ;  /* 0x000000010200780c */ /* 0x000fe80003f45070 */
[----:B------:R-:W-:Y:S01]  /*6050*/  P2R R60, PR, RZ, 0x4 ;  /* 0x00000004ff3c7803 */ /* 0x000fe20000000000 */
[----:B------:R2:W4:Y:S01]  /*6060*/  SYNCS.PHASECHK.TRANS64.TRYWAIT P0, [R99+URZ+0xd0], R0 ;  /* 0x0000d000630075a7 */ /* 0x00052200080011ff */
[----:B-1----:R-:W-:Y:S01]  /*6070*/  @P5 SEL R47, RZ, 0x1, !P1 ;  /* 0x00000001ff2f5807 */ /* 0x002fe20004800000 */
[----:B--2---:R-:W-:Y:S06]  /*6080*/  @!P5 BRA `(.L_x_100) ;  /* 0x000000000058d947 */ /* 0x004fec0003800000 */
[----:B------:R-:W-:Y:S01]  /*6090*/  IMAD.MOV.U32 R75, RZ, RZ, RZ ;  /* 0x000000ffff4b7224 */ /* 0x000fe200078e00ff */
[----:B------:R-:W-:Y:S01]  /*60a0*/  ISETP.NE.AND P1, PT, R47, RZ, PT ;  /* 0x000000ff2f00720c */ /* 0x000fe20003f25270 */
[----:B------:R-:W-:Y:S01]  /*60b0*/  BSSY B0, `(.L_x_101) ;  /* 0x000000c000007945 */ /* 0x000fe20003800000 */
[----:B------:R-:W-:Y:S02]  /*60c0*/  CS2R R50, SRZ ;  /* 0x0000000000327805 */ /* 0x000fe4000001ff00 */
[----:B------:R-:W-:Y:S02]  /*60d0*/  CS2R R48, SRZ ;  /* 0x0000000000307805 */ /* 0x000fe4000001ff00 */
[----:B------:R-:W-:Y:S02]  /*60e0*/  CS2R R58, SRZ ;  /* 0x00000000003a7805 */ /* 0x000fe4000001ff00 */
[----:B------:R-:W-:Y:S02]  /*60f0*/  CS2R R56, SRZ ;  /* 0x0000000000387805 */ /* 0x000fe4000001ff00 */
[----:B------:R-:W-:Y:S02]  /*6100*/  CS2R R66, SRZ ;  /* 0x0000000000427805 */ /* 0x000fe4000001ff00 */
[----:B------:R-:W-:Y:S02]  /*6110*/  CS2R R64, SRZ ;  /* 0x0000000000407805 */ /* 0x000fe4000001ff00 */
[----:B------:R-:W-:Y:S01]  /*6120*/  CS2R R72, SRZ ;  /* 0x0000000000487805 */ /* 0x000fe2000001ff00 */
[----:B------:R-:W-:Y:S06]  /*6130*/  @P1 BRA `(.L_x_102) ;  /* 0x00000000000c1947 */ /* 0x000fec0003800000 */
[----:B------:R-:W-:Y:S04]  /*6140*/  SHF.L.U32 R3, R90, 0x1f, RZ ;  /* 0x0000001f5a037819 */ /* 0x000fe800000006ff */
[----:B------:R-:W1:Y:S02]  /*6150*/  SYNCS.PHASECHK.TRANS64.TRYWAIT P1, [UR44+0x60], R3 ;  /* 0x00006003ff0075a7 */ /* 0x000e64000802112c */
[----:B-1----:R-:W-:Y:S05]  /*6160*/  @!P1 BRA `(.L_x_103) ;  /* 0x0000003c00a89947 */ /* 0x002fea0003800000 */
.L_x_102:
[----:B------:R-:W-:Y:S05]  /*6170*/  BSYNC B0 ;  /* 0x0000000000007941 */ /* 0x000fea0003800000 */
.L_x_101:
[----:B------:R-:W-:Y:S01]  /*6180*/  ISETP.NE.AND P1, PT, R60, RZ, PT ;  /* 0x000000ff3c00720c */ /* 0x000fe20003f25270 */
[----:B------:R-:W-:Y:S11]  /*6190*/  HFMA2 R46, -RZ, RZ, 0, 5.9604644775390625e-08 ;  /* 0x00000001ff2e7431 */ /* 0x000ff600000001ff */
[----:B------:R-:W-:Y:S01]  /*61a0*/  @!UPT UIADD3 URZ, UPT, UPT, URZ, URZ, URZ ;  /* 0x000000fffffff290 */ /* 0x000fe2000fffe0ff */
[----:B------:R2:W1:Y:S04]  /*61b0*/  @P1 LDS.128 R48, [R93] ;  /* 0x000000005d301984 */ /* 0x0004680000000c00 */
[----:B------:R2:W1:Y:S04]  /*61c0*/  @P1 LDS.128 R56, [R92+0x10] ;  /* 0x000010005c381984 */ /* 0x0004680000000c00 */
[----:B------:R2:W1:Y:S04]  /*61d0*/  @P1 LDS.128 R64, [R91+0x20] ;  /* 0x000020005b401984 */ /* 0x0004680000000c00 */
[----:B------:R2:W1:Y:S02]  /*61e0*/  @P1 LDS.128 R72, [R87+0x30] ;  /* 0x0000300057481984 */ /* 0x0004640000000c00 */
.L_x_100:
[----:B------:R-:W-:Y:S05]  /*61f0*/  BSYNC B1 ;  /* 0x0000000000017941 */ /* 0x000fea0003800000 */
.L_x_99:
[----:B-1----:R-:W-:Y:S04]  /*6200*/  SHF.R.U32.HI R2, RZ, 0x15, R39 ;  /* 0x00000015ff027819 */ /* 0x002fe80000011627 */
[----:B------:R-:W-:Y:S01]  /*6210*/  LOP3.LUT P1, RZ, R2, 0x3, R81, 0x48, !PT ;  /* 0x0000000302ff7812 */ /* 0x000fe20007824851 */
[----:B------:R-:W-:Y:S01]  /*6220*/  @!UPT UIADD3 URZ, UPT, UPT, URZ, URZ, URZ ;  /* 0x000000fffffff290 */ /* 0x000fe2000fffe0ff */
[----:B----4-:R-:W-:Y:S11]  /*6230*/  @P0 BRA `(.L_x_104) ;  /* 0x0000000000080947 */ /* 0x010ff60003800000 */
[----:B------:R-:W1:Y:S02]  /*6240*/  SYNCS.PHASECHK.TRANS64.TRYWAIT P0, [R99+URZ+0xd0], R0 ;  /* 0x0000d000630075a7 */ /* 0x000e6400080011ff */
[----:B-1----:R-:W-:Y:S05]  /*6250*/  @!P0 BRA `(.L_x_105) ;  /* 0x0000003c00848947 */ /* 0x002fea0003800000 */
.L_x_104:
[----:B------:R-:W-:Y:S05]  /*6260*/  @!P1 BRA `(.L_x_106) ;  /* 0x0000000000409947 */ /* 0x000fea0003800000 */
[----:B------:R-:W4:Y:S01]  /*6270*/  LDCU.64 UR8, c[0x4][0x70] ;  /* 0x01000e00ff0877ac */ /* 0x000f220008000a00 */
[----:B------:R-:W-:Y:S01]  /*6280*/  MOV R3, 0x0 ;  /* 0x0000000000037802 */ /* 0x000fe20000000f00 */
[----:B------:R-:W-:Y:S02]  /*6290*/  HFMA2 R12, -RZ, RZ, 0, 5.9604644775390625e-08 ;  /* 0x00000001ff0c7431 */ /* 0x000fe400000001ff */
[----:B------:R-:W-:Y:S02]  /*62a0*/  IMAD.MOV.U32 R8, RZ, RZ, 0x192 ;  /* 0x00000192ff087424 */ /* 0x000fe400078e00ff */
[----:B------:R-:W-:Y:S01]  /*62b0*/  IMAD.MOV.U32 R13, RZ, RZ, RZ ;  /* 0x000000ffff0d7224 */ /* 0x000fe200078e00ff */
[----:B------:R-:W5:Y:S01]  /*62c0*/  LDCU.64 UR6, c[0x4][0x78] ;  /* 0x01000f00ff0677ac */ /* 0x000f620008000a00 */
[----:B------:R-:W1:Y:S01]  /*62d0*/  LDC.64 R2, c[0x4][R3] ;  /* 0x0100000003027b82 */ /* 0x000e620000000a00 */
[----:B------:R-:W2:Y:S01]  /*62e0*/  LDCU.64 UR4, c[0x4][0x10] ;  /* 0x01000200ff0477ac */ /* 0x000ea20008000a00 */
[----:B----4-:R-:W-:Y:S01]  /*62f0*/  MOV R5, UR9 ;  /* 0x0000000900057c02 */ /* 0x010fe20008000f00 */
[----:B------:R-:W-:Y:S01]  /*6300*/  IMAD.U32 R4, RZ, RZ, UR8 ;  /* 0x00000008ff047e24 */ /* 0x000fe2000f8e00ff */
[----:B-----5:R-:W-:Y:S01]  /*6310*/  MOV R7, UR7 ;  /* 0x0000000700077c02 */ /* 0x020fe20008000f00 */
[----:B------:R-:W-:Y:S01]  /*6320*/  IMAD.U32 R6, RZ, RZ, UR6 ;  /* 0x00000006ff067e24 */ /* 0x000fe2000f8e00ff */
[----:B--2---:R-:W-:Y:S01]  /*6330*/  MOV R11, UR5 ;  /* 0x00000005000b7c02 */ /* 0x004fe20008000f00 */
[----:B------:R-:W-:Y:S02]  /*6340*/  IMAD.U32 R10, RZ, RZ, UR4 ;  /* 0x00000004ff0a7e24 */ /* 0x000fe4000f8e00ff */
[----:B------:R-:W-:Y:S07]  /*6350*/  LEPC R20, `(.L_x_106) ;  /* 0x000000001014794e */ /* 0x000fee0000000000 */
[----:B-1-3--:R-:W-:Y:S05]  /*6360*/  CALL.ABS.NOINC R2 ;  /* 0x0000000002007343 */ /* 0x00afea0003c00000 */
.L_x_106:
[----:B------:R-:W-:Y:S05]  /*6370*/  WARPSYNC.ALL ;  /* 0x0000000000007948 */ /* 0x000fea0003800000 */
[----:B------:R-:W-:Y:S01]  /*6380*/  R2UR UR4, R39 ;  /* 0x00000000270472ca */ /* 0x000fe200000e0000 */
[--C-:B------:R-:W-:Y:S01]  /*6390*/  HADD2.F32 R40, -RZ, R48.reuse.H0_H0 ;  /* 0x20000030ff287230 */ /* 0x100fe20000004100 */
[----:B------:R-:W-:Y:S01]  /*63a0*/  ISETP.NE.AND P0, PT, R95, RZ, PT ;  /* 0x000000ff5f00720c */ /* 0x000fe20003f05270 */
[----:B------:R-:W-:Y:S01]  /*63b0*/  HADD2.F32 R43, -RZ, R48.H1_H1 ;  /* 0x30000030ff2b7230 */ /* 0x000fe20000004100 */
[----:B------:R-:W-:Y:S01]  /*63c0*/  BSSY.RECONVERGENT B0, `(.L_x_107) ;  /* 0x0000086000007945 */ /* 0x000fe20003800200 */
[----:B------:R-:W-:Y:S02]  /*63d0*/  HADD2.F32 R42, -RZ, R49.H0_H0 ;  /* 0x20000031ff2a7230 */ /* 0x000fe40000004100 */
[----:B------:R-:W-:Y:S02]  /*63e0*/  HADD2.F32 R45, -RZ, R51.H0_H0 ;  /* 0x20000033ff2d7230 */ /* 0x000fe40000004100 */
[----:B------:R-:W-:Y:S04]  /*63f0*/  HADD2.F32 R44, -RZ, R75.H1_H1 ;  /* 0x3000004bff2c7230 */ /* 0x000fe80000004100 */
[----:B------:R-:W1:Y:S02]  /*6400*/  LDTM.x32 R4, tmem[UR4] ;  /* 0x00000004000479ee */ /* 0x000e6400082c0000 */
[C---:B-1-3--:R-:W-:Y:S01]  /*6410*/  FMUL R0, R38.reuse, R4 ;  /* 0x0000000426007220 */ /* 0x04afe20000400000 */
[C---:B------:R-:W-:Y:S01]  /*6420*/  FMUL R2, R38.reuse, R5 ;  /* 0x0000000526027220 */ /* 0x040fe20000400000 */
[C---:B------:R-:W-:Y:S01]  /*6430*/  FMUL R3, R38.reuse, R6 ;  /* 0x0000000626037220 */ /* 0x040fe20000400000 */
[C---:B------:R-:W-:Y:S01]  /*6440*/  FMUL R7, R38.reuse, R7 ;  /* 0x0000000726077220 */ /* 0x040fe20000400000 */
[C---:B------:R-:W-:Y:S01]  /*6450*/  FFMA R0, R41.reuse, R40, R0 ;  /* 0x0000002829007223 */ /* 0x040fe20000000000 */
[----:B------:R-:W-:Y:S02]  /*6460*/  HADD2.F32 R40, -RZ, R49.H1_H1 ;  /* 0x30000031ff287230 */ /* 0x000fe40000004100 */
[C---:B------:R-:W-:Y:S01]  /*6470*/  FFMA R2, R41.reuse, R43, R2 ;  /* 0x0000002b29027223 */ /* 0x040fe20000000002 */
[C---:B------:R-:W-:Y:S01]  /*6480*/  FFMA R3, R41.reuse, R42, R3 ;  /* 0x0000002a29037223 */ /* 0x040fe20000000003 */
[--C-:B------:R-:W-:Y:S02]  /*6490*/  HADD2.F32 R43, -RZ, R50.reuse.H0_H0 ;  /* 0x20000032ff2b7230 */ /* 0x100fe40000004100 */
[----:B------:R-:W-:Y:S01]  /*64a0*/  FMUL R4, R38, R8 ;  /* 0x0000000826047220 */ /* 0x000fe20000400000 */
[----:B------:R-:W-:Y:S01]  /*64b0*/  HADD2.F32 R42, -RZ, R50.H1_H1 ;  /* 0x30000032ff2a7230 */ /* 0x000fe20000004100 */
[----:B------:R-:W-:Y:S01]  /*64c0*/  F2FP.F16.F32.PACK_AB R52, R2, R0 ;  /* 0x000000000234723e */ /* 0x000fe200000000ff */
[C---:B------:R-:W-:Y:S01]  /*64d0*/  FFMA R7, R41.reuse, R40, R7 ;  /* 0x0000002829077223 */ /* 0x040fe20000000007 */
[----:B------:R-:W-:Y:S01]  /*64e0*/  FFMA R4, R41, R43, R4 ;  /* 0x0000002b29047223 */ /* 0x000fe20000000004 */
[C---:B------:R-:W-:Y:S01]  /*64f0*/  FMUL R5, R38.reuse, R9 ;  /* 0x0000000926057220 */ /* 0x040fe20000400000 */
[C---:B------:R-:W-:Y:S01]  /*6500*/  FMUL R6, R38.reuse, R10 ;  /* 0x0000000a26067220 */ /* 0x040fe20000400000 */
[----:B------:R-:W-:Y:S01]  /*6510*/  HADD2.F32 R40, -RZ, R51.H1_H1 ;  /* 0x30000033ff287230 */ /* 0x000fe20000004100 */
[----:B------:R-:W-:Y:S01]  /*6520*/  F2FP.F16.F32.PACK_AB R53, R7, R3 ;  /* 0x000000030735723e */ /* 0x000fe200000000ff */
[C---:B------:R-:W-:Y:S01]  /*6530*/  FFMA R5, R41.reuse, R42, R5 ;  /* 0x0000002a29057223 */ /* 0x040fe20000000005 */
[----:B------:R-:W-:Y:S01]  /*6540*/  FFMA R6, R41, R45, R6 ;  /* 0x0000002d29067223 */ /* 0x000fe20000000006 */
[C---:B------:R-:W-:Y:S01]  /*6550*/  FMUL R11, R38.reuse, R11 ;  /* 0x0000000b260b7220 */ /* 0x040fe20000400000 */
[--C-:B------:R-:W-:Y:S02]  /*6560*/  HADD2.F32 R43, -RZ, R56.reuse.H0_H0 ;  /* 0x20000038ff2b7230 */ /* 0x100fe40000004100 */
[C---:B------:R-:W-:Y:S01]  /*6570*/  FMUL R8, R38.reuse, R12 ;  /* 0x0000000c26087220 */ /* 0x040fe20000400000 */
[----:B------:R-:W-:Y:S01]  /*6580*/  F2FP.F16.F32.PACK_AB R54, R5, R4 ;  /* 0x000000040536723e */ /* 0x000fe200000000ff */
[C---:B------:R-:W-:Y:S01]  /*6590*/  FFMA R11, R41.reuse, R40, R11 ;  /* 0x00000028290b7223 */ /* 0x040fe2000000000b */
[----:B------:R-:W-:Y:S02]  /*65a0*/  HADD2.F32 R40, -RZ, R56.H1_H1 ;  /* 0x30000038ff287230 */ /* 0x000fe40000004100 */
[----:B------:R-:W-:Y:S01]  /*65b0*/  FFMA R8, R41, R43, R8 ;  /* 0x0000002b29087223 */ /* 0x000fe20000000008 */
[C---:B------:R-:W-:Y:S01]  /*65c0*/  FMUL R9, R38.reuse, R13 ;  /* 0x0000000d26097220 */ /* 0x040fe20000400000 */
[--C-:B------:R-:W-:Y:S01]  /*65d0*/  HADD2.F32 R45, -RZ, R57.reuse.H0_H0 ;  /* 0x20000039ff2d7230 */ /* 0x100fe20000004100 */
[----:B------:R-:W-:Y:S01]  /*65e0*/  F2FP.F16.F32.PACK_AB R55, R11, R6 ;  /* 0x000000060b37723e */ /* 0x000fe200000000ff */
[C---:B------:R-:W-:Y:S01]  /*65f0*/  FMUL R10, R38.reuse, R14 ;  /* 0x0000000e260a7220 */ /* 0x040fe20000400000 */
[----:B------:R-:W-:Y:S02]  /*6600*/  HADD2.F32 R42, -RZ, R57.H1_H1 ;  /* 0x30000039ff2a7230 */ /* 0x000fe40000004100 */
[C---:B------:R-:W-:Y:S01]  /*6610*/  FFMA R9, R41.reuse, R40, R9 ;  /* 0x0000002829097223 */ /* 0x040fe20000000009 */
[C---:B------:R-:W-:Y:S01]  /*6620*/  FMUL R15, R38.reuse, R15 ;  /* 0x0000000f260f7220 */ /* 0x040fe20000400000 */
[----:B------:R1:W-:Y:S01]  /*6630*/  STS.128 [R93], R52 ;  /* 0x000000345d007388 */ /* 0x0003e20000000c00 */
[----:B------:R-:W-:Y:S01]  /*6640*/  FFMA R10, R41, R45, R10 ;  /* 0x0000002d290a7223 */ /* 0x000fe2000000000a */
[--C-:B------:R-:W-:Y:S01]  /*6650*/  HADD2.F32 R40, -RZ, R58.reuse.H0_H0 ;  /* 0x2000003aff287230 */ /* 0x100fe20000004100 */
[----:B------:R-:W-:Y:S01]  /*6660*/  F2FP.F16.F32.PACK_AB R68, R9, R8 ;  /* 0x000000080944723e */ /* 0x000fe200000000ff */
[----:B------:R-:W-:Y:S01]  /*6670*/  FFMA R15, R41, R42, R15 ;  /* 0x0000002a290f7223 */ /* 0x000fe2000000000f */
[C---:B------:R-:W-:Y:S01]  /*6680*/  FMUL R12, R38.reuse, R16 ;  /* 0x00000010260c7220 */ /* 0x040fe20000400000 */
[----:B------:R-:W-:Y:S02]  /*6690*/  HADD2.F32 R42, -RZ, R58.H1_H1 ;  /* 0x3000003aff2a7230 */ /* 0x000fe40000004100 */
[C---:B------:R-:W-:Y:S01]  /*66a0*/  FMUL R13, R38.reuse, R17 ;  /* 0x00000011260d7220 */ /* 0x040fe20000400000 */
[--C-:B------:R-:W-:Y:S01]  /*66b0*/  HADD2.F32 R43, -RZ, R59.reuse.H0_H0 ;  /* 0x2000003bff2b7230 */ /* 0x100fe20000004100 */
[----:B------:R-:W-:Y:S01]  /*66c0*/  F2FP.F16.F32.PACK_AB R69, R15, R10 ;  /* 0x0000000a0f45723e */ /* 0x000fe200000000ff */
[C---:B------:R-:W-:Y:S01]  /*66d0*/  FFMA R12, R41.reuse, R40, R12 ;  /* 0x00000028290c7223 */ /* 0x040fe2000000000c */
[C---:B------:R-:W-:Y:S01]  /*66e0*/  FFMA R13, R41.reuse, R42, R13 ;  /* 0x0000002a290d7223 */ /* 0x040fe2000000000d */
[C---:B------:R-:W-:Y:S01]  /*66f0*/  FMUL R14, R38.reuse, R18 ;  /* 0x00000012260e7220 */ /* 0x040fe20000400000 */
[----:B------:R-:W-:Y:S02]  /*6700*/  HADD2.F32 R40, -RZ, R59.H1_H1 ;  /* 0x3000003bff287230 */ /* 0x000fe40000004100 */
[C---:B------:R-:W-:Y:S01]  /*6710*/  FMUL R19, R38.reuse, R19 ;  /* 0x0000001326137220 */ /* 0x040fe20000400000 */
[C---:B------:R-:W-:Y:S01]  /*6720*/  FMUL R16, R38.reuse, R20 ;  /* 0x0000001426107220 */ /* 0x040fe20000400000 */
[C---:B------:R-:W-:Y:S01]  /*6730*/  FFMA R14, R41.reuse, R43, R14 ;  /* 0x0000002b290e7223 */ /* 0x040fe2000000000e */
[--C-:B------:R-:W-:Y:S02]  /*6740*/  HADD2.F32 R43, -RZ, R64.reuse.H0_H0 ;  /* 0x20000040ff2b7230 */ /* 0x100fe40000004100 */
[C---:B------:R-:W-:Y:S01]  /*6750*/  FFMA R19, R41.reuse, R40, R19 ;  /* 0x0000002829137223 */ /* 0x040fe20000000013 */
[----:B------:R-:W-:Y:S02]  /*6760*/  HADD2.F32 R42, -RZ, R64.H1_H1 ;  /* 0x30000040ff2a7230 */ /* 0x000fe40000004100 */
[C---:B------:R-:W-:Y:S01]  /*6770*/  FMUL R17, R38.reuse, R21 ;  /* 0x0000001526117220 */ /* 0x040fe20000400000 */
[--C-:B------:R-:W-:Y:S02]  /*6780*/  HADD2.F32 R45, -RZ, R65.reuse.H0_H0 ;  /* 0x20000041ff2d7230 */ /* 0x100fe40000004100 */
[C---:B------:R-:W-:Y:S01]  /*6790*/  FMUL R18, R38.reuse, R22 ;  /* 0x0000001626127220 */ /* 0x040fe20000400000 */
[----:B------:R-:W-:Y:S02]  /*67a0*/  HADD2.F32 R40, -RZ, R65.H1_H1 ;  /* 0x30000041ff287230 */ /* 0x000fe40000004100 */
[C---:B------:R-:W-:Y:S01]  /*67b0*/  FMUL R23, R38.reuse, R23 ;  /* 0x0000001726177220 */ /* 0x040fe20000400000 */
[C---:B------:R-:W-:Y:S01]  /*67c0*/  FFMA R16, R41.reuse, R43, R16 ;  /* 0x0000002b29107223 */ /* 0x040fe20000000010 */
[C---:B------:R-:W-:Y:S01]  /*67d0*/  FFMA R17, R41.reuse, R42, R17 ;  /* 0x0000002a29117223 */ /* 0x040fe20000000011 */
[C---:B------:R-:W-:Y:S01]  /*67e0*/  FFMA R18, R41.reuse, R45, R18 ;  /* 0x0000002d29127223 */ /* 0x040fe20000000012 */
[C---:B------:R-:W-:Y:S01]  /*67f0*/  FFMA R23, R41.reuse, R40, R23 ;  /* 0x0000002829177223 */ /* 0x040fe20000000017 */
[--C-:B------:R-:W-:Y:S02]  /*6800*/  HADD2.F32 R43, -RZ, R66.reuse.H0_H0 ;  /* 0x20000042ff2b7230 */ /* 0x100fe40000004100 */
[C---:B------:R-:W-:Y:S01]  /*6810*/  FMUL R20, R38.reuse, R24 ;  /* 0x0000001826147220 */ /* 0x040fe20000400000 */
        /* <DEDUP_REMOVED lines=9> */
[----:B------:R-:W-:Y:S01]  /*68b0*/  FFMA R27, R41, R42, R27 ;  /* 0x0000002a291b7223 */ /* 0x000fe2000000001b */
[--C-:B------:R-:W-:Y:S02]  /*68c0*/  HADD2.F32 R40, -RZ, R72.reuse.H0_H0 ;  /* 0x20000048ff287230 */ /* 0x100fe40000004100 */
[C---:B------:R-:W-:Y:S01]  /*68d0*/  FMUL R24, R38.reuse, R28 ;  /* 0x0000001c26187220 */ /* 0x040fe20000400000 */
[----:B------:R-:W-:Y:S02]  /*68e0*/  HADD2.F32 R42, -RZ, R72.H1_H1 ;  /* 0x30000048ff2a7230 */ /* 0x000fe40000004100 */
[C---:B------:R-:W-:Y:S01]  /*68f0*/  FMUL R25, R38.reuse, R29 ;  /* 0x0000001d26197220 */ /* 0x040fe20000400000 */
[--C-:B------:R-:W-:Y:S02]  /*6900*/  HADD2.F32 R43, -RZ, R73.reuse.H0_H0 ;  /* 0x20000049ff2b7230 */ /* 0x100fe40000004100 */
[C---:B------:R-:W-:Y:S01]  /*6910*/  FMUL R26, R38.reuse, R30 ;  /* 0x0000001e261a7220 */ /* 0x040fe20000400000 */
[----:B------:R-:W-:Y:S01]  /*6920*/  F2FP.F16.F32.PACK_AB R70, R13, R12 ;  /* 0x0000000c0d46723e */ /* 0x000fe200000000ff */
[----:B------:R-:W-:Y:S01]  /*6930*/  FFMA R24, R41, R40, R24 ;  /* 0x0000002829187223 */ /* 0x000fe20000000018 */
[----:B------:R-:W-:Y:S01]  /*6940*/  F2FP.F16.F32.PACK_AB R71, R19, R14 ;  /* 0x0000000e1347723e */ /* 0x000fe200000000ff */
[C---:B------:R-:W-:Y:S01]  /*6950*/  FFMA R25, R41.reuse, R42, R25 ;  /* 0x0000002a29197223 */ /* 0x040fe20000000019 */
[C---:B------:R-:W-:Y:S01]  /*6960*/  FFMA R26, R41.reuse, R43, R26 ;  /* 0x0000002b291a7223 */ /* 0x040fe2000000001a */
[----:B------:R-:W-:Y:S02]  /*6970*/  HADD2.F32 R40, -RZ, R73.H1_H1 ;  /* 0x30000049ff287230 */ /* 0x000fe40000004100 */
[C---:B------:R-:W-:Y:S01]  /*6980*/  FMUL R31, R38.reuse, R31 ;  /* 0x0000001f261f7220 */ /* 0x040fe20000400000 */
[----:B------:R1:W-:Y:S01]  /*6990*/  STS.128 [R92+0x10], R68 ;  /* 0x000010445c007388 */ /* 0x0003e20000000c00 */
[--C-:B------:R-:W-:Y:S02]  /*69a0*/  HADD2.F32 R43, -RZ, R74.reuse.H0_H0 ;  /* 0x2000004aff2b7230 */ /* 0x100fe40000004100 */
[C---:B------:R-:W-:Y:S01]  /*69b0*/  FMUL R28, R38.reuse, R32 ;  /* 0x00000020261c7220 */ /* 0x040fe20000400000 */
[----:B------:R-:W-:Y:S02]  /*69c0*/  HADD2.F32 R42, -RZ, R74.H1_H1 ;  /* 0x3000004aff2a7230 */ /* 0x000fe40000004100 */
[C---:B------:R-:W-:Y:S01]  /*69d0*/  FMUL R29, R38.reuse, R33 ;  /* 0x00000021261d7220 */ /* 0x040fe20000400000 */
[----:B------:R-:W-:Y:S02]  /*69e0*/  HADD2.F32 R45, -RZ, R75.H0_H0 ;  /* 0x2000004bff2d7230 */ /* 0x000fe40000004100 */
[C---:B------:R-:W-:Y:S01]  /*69f0*/  FMUL R30, R38.reuse, R34 ;  /* 0x00000022261e7220 */ /* 0x040fe20000400000 */
[----:B------:R-:W-:Y:S01]  /*6a00*/  FFMA R31, R41, R40, R31 ;  /* 0x00000028291f7223 */ /* 0x000fe2000000001f */
[----:B------:R-:W-:Y:S01]  /*6a10*/  FMUL R35, R38, R35 ;  /* 0x0000002326237220 */ /* 0x000fe20000400000 */
[----:B------:R-:W-:Y:S01]  /*6a20*/  F2FP.F16.F32.PACK_AB R100, R17, R16 ;  /* 0x000000101164723e */ /* 0x000fe200000000ff */
[----:B------:R-:W-:Y:S01]  /*6a30*/  FFMA R28, R41, R43, R28 ;  /* 0x0000002b291c7223 */ /* 0x000fe2000000001c */
[----:B------:R-:W-:Y:S01]  /*6a40*/  F2FP.F16.F32.PACK_AB R101, R23, R18 ;  /* 0x000000121765723e */ /* 0x000fe200000000ff */
[----:B------:R-:W-:Y:S01]  /*6a50*/  FFMA R29, R41, R42, R29 ;  /* 0x0000002a291d7223 */ /* 0x000fe2000000001d */
[----:B------:R-:W-:Y:S01]  /*6a60*/  F2FP.F16.F32.PACK_AB R102, R21, R20 ;  /* 0x000000141566723e */ /* 0x000fe200000000ff */
[----:B------:R-:W-:Y:S01]  /*6a70*/  FFMA R30, R41, R45, R30 ;  /* 0x0000002d291e7223 */ /* 0x000fe2000000001e */
[----:B------:R-:W-:Y:S01]  /*6a80*/  F2FP.F16.F32.PACK_AB R103, R27, R22 ;  /* 0x000000161b67723e */ /* 0x000fe200000000ff */
[----:B------:R-:W-:Y:S01]  /*6a90*/  FFMA R35, R41, R44, R35 ;  /* 0x0000002c29237223 */ /* 0x000fe20000000023 */
[----:B------:R-:W-:Y:S02]  /*6aa0*/  F2FP.F16.F32.PACK_AB R104, R25, R24 ;  /* 0x000000181968723e */ /* 0x000fe400000000ff */
[----:B------:R-:W-:Y:S01]  /*6ab0*/  F2FP.F16.F32.PACK_AB R105, R31, R26 ;  /* 0x0000001a1f69723e */ /* 0x000fe200000000ff */
[----:B------:R1:W-:Y:S01]  /*6ac0*/  STS.128 [R91+0x20], R100 ;  /* 0x000020645b007388 */ /* 0x0003e20000000c00 */
[----:B------:R-:W-:Y:S02]  /*6ad0*/  F2FP.F16.F32.PACK_AB R106, R29, R28 ;  /* 0x0000001c1d6a723e */ /* 0x000fe400000000ff */
[----:B------:R-:W-:Y:S05]  /*6ae0*/  F2FP.F16.F32.PACK_AB R107, R35, R30 ;  /* 0x0000001e236b723e */ /* 0x000fea00000000ff */
[----:B------:R1:W-:Y:S01]  /*6af0*/  STS.128 [R87+0x30], R104 ;  /* 0x0000306857007388 */ /* 0x0003e20000000c00 */
[----:B------:R-:W-:Y:S01]  /*6b00*/  @!PT LDS RZ, [RZ] ;  /* 0x00000000fffff984 */ /* 0x000fe20000000800 */
[----:B------:R-:W-:Y:S01]  /*6b10*/  @!PT LDS RZ, [RZ] ;  /* 0x00000000fffff984 */ /* 0x000fe20000000800 */
[----:B------:R-:W-:Y:S01]  /*6b20*/  @!PT LDS RZ, [RZ] ;  /* 0x00000000fffff984 */ /* 0x000fe20000000800 */
[----:B------:R-:W-:Y:S01]  /*6b30*/  @!PT LDS RZ, [RZ] ;  /* 0x00000000fffff984 */ /* 0x000fe20000000800 */
[----:B------:R3:W-:Y:S07]  /*6b40*/  MEMBAR.ALL.CTA ;  /* 0x0000000000007992 */ /* 0x0007ee0000008000 */
[----:B---3--:R-:W3:Y:S02]  /*6b50*/  FENCE.VIEW.ASYNC.S ;  /* 0x00000000000073c6 */ /* 0x008ee40000000000 */
[----:B---3--:R-:W-:Y:S06]  /*6b60*/  BAR.SYNC.DEFER_BLOCKING 0x1, 0x80 ;  /* 0x0042000000007b1d */ /* 0x008fec0000010000 */
[----:B------:R-:W-:Y:S05]  /*6b70*/  @P0 BRA `(.L_x_108) ;  /* 0x0000000000280947 */ /* 0x000fea0003800000 */
[----:B------:R-:W3:Y:S01]  /*6b80*/  LDCU.64 UR6, c[0x0][0x348] ;  /* 0x00006900ff0677ac */ /* 0x000ee20008000a00 */
[----:B------:R-:W-:Y:S01]  /*6b90*/  UIADD3 UR4, UPT, UPT, UR44, 0x200, URZ ;  /* 0x000002002c047890 */ /* 0x000fe2000fffe0ff */
[----:B------:R-:W-:Y:S05]  /*6ba0*/  UMOV UR51, UR36 ;  /* 0x0000002400337c82 */ /* 0x000fea0008000000 */
[----:B------:R-:W-:Y:S04]  /*6bb0*/  MOV R84, UR4 ;  /* 0x0000000400547c02 */ /* 0x000fe80008000f00 */
[----:B------:R-:W-:Y:S01]  /*6bc0*/  R2UR UR48, R84 ;  /* 0x00000000543072ca */ /* 0x000fe200000e0000 */
[----:B---3--:R-:W-:Y:S04]  /*6bd0*/  UIADD3 UR4, UP0, UPT, UR6, 0x680, URZ ;  /* 0x0000068006047890 */ /* 0x008fe8000ff1e0ff */
[----:B------:R-:W-:Y:S09]  /*6be0*/  UIADD3.X UR5, UPT, UPT, URZ, UR7, URZ, UP0, !UPT ;  /* 0x00000007ff057290 */ /* 0x000ff200087fe4ff */
[----:B------:R3:W-:Y:S01]  /*6bf0*/  UTMASTG.3D [UR48], [UR4] ;  /* 0x00000030040073b5 */ /* 0x0007e20008010000 */
[----:B------:R0:W-:Y:S01]  /*6c00*/  UTMACMDFLUSH ;  /* 0x00000000000079b7 */ /* 0x0001e20000000000 */
[----:B---3--:R-:W-:Y:S04]  /*6c10*/  DEPBAR.LE SB0, 0x1 ;  /* 0x000080400000791a */ /* 0x008fe80000000000 */
.L_x_108:
[----:B------:R-:W-:Y:S05]  /*6c20*/  BSYNC.RECONVERGENT B0 ;  /* 0x0000000000007941 */ /* 0x000fea0003800200 */
.L_x_107:
[----:B------:R-:W-:Y:S01]  /*6c30*/  BAR.SYNC.DEFER_BLOCKING 0x1, 0x80 ;  /* 0x0042000000007b1d */ /* 0x000fe20000010000 */
[----:B------:R-:W-:Y:S01]  /*6c40*/  ISETP.NE.AND P1, PT, R98, RZ, PT ;  /* 0x000000ff6200720c */ /* 0x000fe20003f25270 */
[----:B------:R-:W-:Y:S01]  /*6c50*/  UISETP.NE.AND UP0, UPT, UR52, URZ, UPT ;  /* 0x000000ff3400728c */ /* 0x000fe2000bf05270 */
[----:B------:R-:W-:Y:S11]  /*6c60*/  LEA R3, R46, UR44, 0x3 ;  /* 0x0000002c2e037c11 */ /* 0x000ff6000f8e18ff */
[----:B------:R-:W-:Y:S01]  /*6c70*/  @P1 SHF.L.U32 R2, R90, 0x1f, RZ ;  /* 0x0000001f5a021819 */ /* 0x000fe200000006ff */
[----:B------:R-:W-:Y:S06]  /*6c80*/  BRA.U !UP0, `(.L_x_109) ;  /* 0x0000000108247547 */ /* 0x000fec000b800000 */
[----:B------:R-:W-:Y:S01]  /*6c90*/  IMAD.U32 R5, RZ, RZ, UR46 ;  /* 0x0000002eff057e24 */ /* 0x000fe2000f8e00ff */
[----:B------:R-:W-:Y:S01]  /*6ca0*/  MOV R0, UR47 ;  /* 0x0000002f00007c02 */ /* 0x000fe20008000f00 */
[----:B------:R-:W-:Y:S03]  /*6cb0*/  UIADD3 UR4, UPT, UPT, UR46, 0x1, URZ ;  /* 0x000000012e047890 */ /* 0x000fe6000fffe0ff */
[----:B------:R-:W-:Y:S01]  /*6cc0*/  @P1 LEA R5, R5, UR44, 0x3 ;  /* 0x0000002c05051c11 */ /* 0x000fe2000f8e18ff */
[----:B------:R-:W-:Y:S04]  /*6cd0*/  UISETP.NE.AND UP0, UPT, UR4, 0x4, UPT ;  /* 0x000000040400788c */ /* 0x000fe8000bf05270 */
[----:B------:R-:W-:Y:S01]  /*6ce0*/  @P1 VIADD R5, R5, 0x80 ;  /* 0x0000008005051836 */ /* 0x000fe20000000000 */
[----:B------:R-:W-:Y:S04]  /*6cf0*/  USEL UR46, UR4, URZ, UP0 ;  /* 0x000000ff042e7287 */ /* 0x000fe80008000000 */
[----:B------:R-:W-:Y:S04]  /*6d00*/  @P1 PRMT R0, R0, 0x654, R5 ;  /* 0x0000065400001816 */ /* 0x000fe80000000005 */
[----:B------:R3:W-:Y:S04]  /*6d10*/  @P1 SYNCS.ARRIVE.TRANS64.RED.A1T0 RZ, [R0+URZ], RZ ;  /* 0x000000ff00ff19a7 */ /* 0x0007e800081004ff */
.L_x_109:
[----:B------:R-:W4:Y:S01]  /*6d20*/  @P1 SYNCS.PHASECHK.TRANS64.TRYWAIT P0, [R3+URZ+0x60], R2 ;  /* 0x00006002030015a7 */ /* 0x000f2200080011ff */
[----:B------:R-:W-:Y:S01]  /*6d30*/  BSSY B1, `(.L_x_110) ;  /* 0x0000016000017945 */ /* 0x000fe20003800000 */
[----:B----4-:R-:W-:Y:S03]  /*6d40*/  @P1 SEL R47, RZ, 0x1, !P0 ;  /* 0x00000001ff2f1807 */ /* 0x010fe60004000000 */
[----:B------:R-:W-:Y:S05]  /*6d50*/  @!P1 BRA `(.L_x_111) ;  /* 0x00000000004c9947 */ /* 0x000fea0003800000 */
[----:B------:R-:W-:Y:S01]  /*6d60*/  ISETP.NE.AND P0, PT, R47, RZ, PT ;  /* 0x000000ff2f00720c */ /* 0x000fe20003f05270 */
[----:B------:R-:W-:Y:S01]  /*6d70*/  BSSY B0, `(.L_x_112) ;  /* 0x000000b000007945 */ /* 0x000fe20003800000 */
[----:B------:R-:W-:Y:S11]  /*6d80*/  ISETP.NE.AND P1, PT, R60, RZ, PT ;  /* 0x000000ff3c00720c */ /* 0x000ff60003f25270 */
[----:B------:R-:W-:Y:S02]  /*6d90*/  @!UPT UIADD3 URZ, UPT, UPT, URZ, URZ, URZ ;  /* 0x000000fffffff290 */ /* 0x000fe4000fffe0ff */
[C---:B------:R-:W-:Y:S01]  /*6da0*/  @P1 IMAD R6, R46.reuse, 0x2000, R93 ;  /* 0x000020002e061824 */ /* 0x040fe200078e025d */
[C---:B------:R-:W-:Y:S01]  /*6db0*/  @P1 LEA R4, R46.reuse, R91, 0xd ;  /* 0x0000005b2e041211 */ /* 0x040fe200078e68ff */
[C---:B------:R-:W-:Y:S02]  /*6dc0*/  @P1 IMAD R5, R46.reuse, 0x2000, R92 ;  /* 0x000020002e051824 */ /* 0x040fe400078e025c */
[----:B------:R-:W-:Y:S01]  /*6dd0*/  @P1 IMAD R2, R46, 0x2000, R87 ;  /* 0x000020002e021824 */ /* 0x000fe200078e0257 */
[----:B------:R-:W-:Y:S06]  /*6de0*/  @P0 BRA `(.L_x_113) ;  /* 0x00000000000c0947 */ /* 0x000fec0003800000 */
[----:B---3--:R-:W-:Y:S04]  /*6df0*/  SHF.L.U32 R0, R90, 0x1f, RZ ;  /* 0x0000001f5a007819 */ /* 0x008fe800000006ff */
[----:B------:R-:W3:Y:S02]  /*6e00*/  SYNCS.PHASECHK.TRANS64.TRYWAIT P0, [R3+URZ+0x60], R0 ;  /* 0x00006000030075a7 */ /* 0x000ee400080011ff */
[----:B---3--:R-:W-:Y:S05]  /*6e10*/  @!P0 BRA `(.L_x_114) ;  /* 0x0000003000a88947 */ /* 0x008fea0003800000 */
.L_x_113:
[----:B------:R-:W-:Y:S05]  /*6e20*/  BSYNC B0 ;  /* 0x0000000000007941 */ /* 0x000fea0003800000 */
.L_x_112:
[----:B------:R-:W-:Y:S02]  /*6e30*/  ISETP.NE.AND P0, PT, R60, RZ, PT ;  /* 0x000000ff3c00720c */ /* 0x000fe40003f05270 */
[----:B------:R-:W-:Y:S11]  /*6e40*/  IADD3 R46, PT, PT, R46, 0x1, RZ ;  /* 0x000000012e2e7810 */ /* 0x000ff60007ffe0ff */
[----:B------:R4:W1:Y:S04]  /*6e50*/  @P0 LDS.128 R48, [R6] ;  /* 0x0000000006300984 */ /* 0x0008680000000c00 */
[----:B------:R4:W1:Y:S04]  /*6e60*/  @P0 LDS.128 R56, [R5+0x10] ;  /* 0x0000100005380984 */ /* 0x0008680000000c00 */
[----:B------:R4:W1:Y:S04]  /*6e70*/  @P0 LDS.128 R64, [R4+0x20] ;  /* 0x0000200004400984 */ /* 0x0008680000000c00 */
[----:B------:R4:W1:Y:S02]  /*6e80*/  @P0 LDS.128 R72, [R2+0x30] ;  /* 0x0000300002480984 */ /* 0x0008640000000c00 */
.L_x_111:
[----:B------:R-:W-:Y:S05]  /*6e90*/  BSYNC B1 ;  /* 0x0000000000017941 */ /* 0x000fea0003800000 */
.L_x_110:
[----:B---3--:R-:W-:Y:S05]  /*6ea0*/  VIADD R0, R39, 0x20 ;  /* 0x0000002027007836 */ /* 0x008fea0000000000 */
[----:B------:R-:W-:Y:S04]  /*6eb0*/  SHF.R.U32.HI R0, RZ, 0x15, R0 ;  /* 0x00000015ff007819 */ /* 0x000fe80000011600 */
[----:B------:R-:W-:Y:S11]  /*6ec0*/  LOP3.LUT P0, RZ, R0, 0x3, R81, 0x48, !PT ;  /* 0x0000000300ff7812 */ /* 0x000ff60007804851 */
[----:B------:R-:W-:Y:S02]  /*6ed0*/  @!UPT UIADD3 URZ, UPT, UPT, URZ, URZ, URZ ;  /* 0x000000fffffff290 */ /* 0x000fe4000fffe0ff */
[----:B------:R-:W-:Y:S05]  /*6ee0*/  @!P0 BRA `(.L_x_115) ;  /* 0x0000000000408947 */ /* 0x000fea0003800000 */
[----:B------:R-:W3:Y:S01]  /*6ef0*/  LDCU.64 UR8, c[0x4][0x70] ;  /* 0x01000e00ff0877ac */ /* 0x000ee20008000a00 */
[----:B------:R-:W-:Y:S01]  /*6f00*/  MOV R3, 0x0 ;  /* 0x0000000000037802 */ /* 0x000fe20000000f00 */
[----:B------:R-:W-:Y:S02]  /*6f10*/  HFMA2 R12, -RZ, RZ, 0, 5.9604644775390625e-08 ;  /* 0x00000001ff0c7431 */ /* 0x000fe400000001ff */
[----:B------:R-:W-:Y:S02]  /*6f20*/  IMAD.MOV.U32 R8, RZ, RZ, 0x192 ;  /* 0x00000192ff087424 */ /* 0x000fe400078e00ff */
[----:B------:R-:W-:Y:S01]  /*6f30*/  IMAD.MOV.U32 R13, RZ, RZ, RZ ;  /* 0x000000ffff0d7224 */ /* 0x000fe200078e00ff */
[----:B------:R-:W5:Y:S01]  /*6f40*/  LDCU.64 UR6, c[0x4][0x78] ;  /* 0x01000f00ff0677ac */ /* 0x000f620008000a00 */
[----:B----4-:R-:W4:Y:S01]  /*6f50*/  LDC.64 R2, c[0x4][R3] ;  /* 0x0100000003027b82 */ /* 0x010f220000000a00 */
[----:B------:R-:W2:Y:S01]  /*6f60*/  LDCU.64 UR4, c[0x4][0x10] ;  /* 0x01000200ff0477ac */ /* 0x000ea20008000a00 */
[----:B---3--:R-:W-:Y:S01]  /*6f70*/  MOV R5, UR9 ;  /* 0x0000000900057c02 */ /* 0x008fe20008000f00 */
[----:B------:R-:W-:Y:S01]  /*6f80*/  IMAD.U32 R4, RZ, RZ, UR8 ;  /* 0x00000008ff047e24 */ /* 0x000fe2000f8e00ff */
[----:B-----5:R-:W-:Y:S01]  /*6f90*/  MOV R7, UR7 ;  /* 0x0000000700077c02 */ /* 0x020fe20008000f00 */
[----:B------:R-:W-:Y:S01]  /*6fa0*/  IMAD.U32 R6, RZ, RZ, UR6 ;  /* 0x00000006ff067e24 */ /* 0x000fe2000f8e00ff */
[----:B--2---:R-:W-:Y:S01]  /*6fb0*/  MOV R11, UR5 ;  /* 0x00000005000b7c02 */ /* 0x004fe20008000f00 */
[----:B------:R-:W-:Y:S02]  /*6fc0*/  IMAD.U32 R10, RZ, RZ, UR4 ;  /* 0x00000004ff0a7e24 */ /* 0x000fe4000f8e00ff */
[----:B------:R-:W-:Y:S07]  /*6fd0*/  LEPC R20, `(.L_x_115) ;  /* 0x000000001014794e */ /* 0x000fee0000000000 */
[----:B-1--4-:R-:W-:Y:S05]  /*6fe0*/  CALL.ABS.NOINC R2 ;  /* 0x0000000002007343 */ /* 0x012fea0003c00000 */
.L_x_115:
[----:B------:R-:W-:Y:S05]  /*6ff0*/  WARPSYNC.ALL ;  /* 0x0000000000007948 */ /* 0x000fea0003800000 */
[----:B------:R-:W-:Y:S01]  /*7000*/  R2UR UR4, R39 ;  /* 0x00000000270472ca */ /* 0x000fe200000e0000 */
[--C-:B-1----:R-:W-:Y:S01]  /*7010*/  HADD2.F32 R40, -RZ, R48.reuse.H0_H0 ;  /* 0x20000030ff287230 */ /* 0x102fe20000004100 */
[----:B------:R-:W-:Y:S01]  /*7020*/  ISETP.NE.AND P6, PT, R98, RZ, PT ;  /* 0x000000ff6200720c */ /* 0x000fe20003fc5270 */
[----:B------:R-:W-:Y:S01]  /*7030*/  HADD2.F32 R43, -RZ, R48.H1_H1 ;  /* 0x30000030ff2b7230 */ /* 0x000fe20000004100 */
[----:B------:R-:W-:Y:S01]  /*7040*/  MOV R52, UR46 ;  /* 0x0000002e00347c02 */ /* 0x000fe20008000f00 */
[----:B------:R-:W-:Y:S01]  /*7050*/  HADD2.F32 R42, -RZ, R49.H1_H1 ;  /* 0x30000031ff2a7230 */ /* 0x000fe20000004100 */
[----:B------:R-:W-:Y:S01]  /*7060*/  MOV R61, UR47 ;  /* 0x0000002f003d7c02 */ /* 0x000fe20008000f00 */
[----:B------:R-:W-:Y:S01]  /*7070*/  HADD2.F32 R45, -RZ, R51.H0_H0 ;  /* 0x20000033ff2d7230 */ /* 0x000fe20000004100 */
[----:B------:R-:W-:Y:S01]  /*7080*/  ISETP.NE.AND P0, PT, R95, RZ, PT ;  /* 0x000000ff5f00720c */ /* 0x000fe20003f05270 */
[----:B------:R-:W-:Y:S01]  /*7090*/  HADD2.F32 R44, -RZ, R75.H1_H1 ;  /* 0x3000004bff2c7230 */ /* 0x000fe20000004100 */
[----:B------:R-:W-:Y:S01]  /*70a0*/  BSSY.RECONVERGENT B0, `(.L_x_116) ;  /* 0x0000088000007945 */ /* 0x000fe20003800200 */
[----:B------:R-:W-:Y:S02]  /*70b0*/  LEA R62, R46, UR44, 0x3 ;  /* 0x0000002c2e3e7c11 */ /* 0x000fe4000f8e18ff */
[----:B----4-:R-:W1:Y:S02]  /*70c0*/  LDTM.x32 R4, tmem[UR4+0x20] ;  /* 0x00002004000479ee */ /* 0x010e6400082c0000 */
[----:B------:R-:W-:Y:S02]  /*70d0*/  @P6 LEA R52, R52, UR44, 0x3 ;  /* 0x0000002c34346c11 */ /* 0x000fe4000f8e18ff */
[----:B------:R-:W-:Y:S02]  /*70e0*/  @P6 SHF.L.U32 R63, R90, 0x1f, RZ ;  /* 0x0000001f5a3f6819 */ /* 0x000fe400000006ff */
[----:B------:R-:W-:Y:S04]  /*70f0*/  @P6 IADD3 R52, PT, PT, R52, 0x80, RZ ;  /* 0x0000008034346810 */ /* 0x000fe80007ffe0ff */
[----:B------:R-:W-:Y:S01]  /*7100*/  @P6 PRMT R61, R61, 0x654, R52 ;  /* 0x000006543d3d6816 */ /* 0x000fe20000000034 */
[C---:B-1----:R-:W-:Y:S01]  /*7110*/  FMUL R0, R38.reuse, R4 ;  /* 0x0000000426007220 */ /* 0x042fe20000400000 */
[C---:B------:R-:W-:Y:S01]  /*7120*/  FMUL R2, R38.reuse, R5 ;  /* 0x0000000526027220 */ /* 0x040fe20000400000 */
[C---:B------:R-:W-:Y:S01]  /*7130*/  FMUL R3, R38.reuse, R6 ;  /* 0x0000000626037220 */ /* 0x040fe20000400000 */
[C---:B------:R-:W-:Y:S01]  /*7140*/  FMUL R7, R38.reuse, R7 ;  /* 0x0000000726077220 */ /* 0x040fe20000400000 */
[C---:B------:R-:W-:Y:S01]  /*7150*/  FFMA R0, R41.reuse, R40, R0 ;  /* 0x0000002829007223 */ /* 0x040fe20000000000 */
[----:B------:R-:W-:Y:S02]  /*7160*/  HADD2.F32 R40, -RZ, R49.H0_H0 ;  /* 0x20000031ff287230 */ /* 0x000fe40000004100 */
[C---:B------:R-:W-:Y:S01]  /*7170*/  FFMA R2, R41.reuse, R43, R2 ;  /* 0x0000002b29027223 */ /* 0x040fe20000000002 */
[--C-:B------:R-:W-:Y:S02]  /*7180*/  HADD2.F32 R43, -RZ, R50.reuse.H0_H0 ;  /* 0x20000032ff2b7230 */ /* 0x100fe40000004100 */
[C---:B------:R-:W-:Y:S01]  /*7190*/  FMUL R4, R38.reuse, R8 ;  /* 0x0000000826047220 */ /* 0x040fe20000400000 */
[----:B------:R-:W-:Y:S01]  /*71a0*/  FMUL R5, R38, R9 ;  /* 0x0000000926057220 */ /* 0x000fe20000400000 */
[C---:B------:R-:W-:Y:S01]  /*71b0*/  FFMA R3, R41.reuse, R40, R3 ;  /* 0x0000002829037223 */ /* 0x040fe20000000003 */
[----:B------:R-:W-:Y:S01]  /*71c0*/  HADD2.F32 R40, -RZ, R50.H1_H1 ;  /* 0x30000032ff287230 */ /* 0x000fe20000004100 */
[----:B------:R-:W-:Y:S01]  /*71d0*/  F2FP.F16.F32.PACK_AB R52, R2, R0 ;  /* 0x000000000234723e */ /* 0x000fe200000000ff */
[C---:B------:R-:W-:Y:S01]  /*71e0*/  FFMA R7, R41.reuse, R42, R7 ;  /* 0x0000002a29077223 */ /* 0x040fe20000000007 */
[C---:B------:R-:W-:Y:S01]  /*71f0*/  FFMA R4, R41.reuse, R43, R4 ;  /* 0x0000002b29047223 */ /* 0x040fe20000000004 */
[C---:B------:R-:W-:Y:S01]  /*7200*/  FMUL R6, R38.reuse, R10 ;  /* 0x0000000a26067220 */ /* 0x040fe20000400000 */
[----:B------:R-:W-:Y:S02]  /*7210*/  HADD2.F32 R42, -RZ, R51.H1_H1 ;  /* 0x30000033ff2a7230 */ /* 0x000fe40000004100 */
[----:B------:R-:W-:Y:S01]  /*7220*/  FFMA R5, R41, R40, R5 ;  /* 0x0000002829057223 */ /* 0x000fe20000000005 */
[----:B------:R-:W-:Y:S01]  /*7230*/  F2FP.F16.F32.PACK_AB R53, R7, R3 ;  /* 0x000000030735723e */ /* 0x000fe200000000ff */
[----:B------:R-:W-:Y:S01]  /*7240*/  FFMA R6, R41, R45, R6 ;  /* 0x0000002d29067223 */ /* 0x000fe20000000006 */
[C---:B------:R-:W-:Y:S01]  /*7250*/  FMUL R11, R38.reuse, R11 ;  /* 0x0000000b260b7220 */ /* 0x040fe20000400000 */
[--C-:B------:R-:W-:Y:S01]  /*7260*/  HADD2.F32 R40, -RZ, R56.reuse.H0_H0 ;  /* 0x20000038ff287230 */ /* 0x100fe20000004100 */
[----:B------:R-:W-:Y:S01]  /*7270*/  F2FP.F16.F32.PACK_AB R54, R5, R4 ;  /* 0x000000040536723e */ /* 0x000fe200000000ff */
[C---:B------:R-:W-:Y:S01]  /*7280*/  FMUL R8, R38.reuse, R12 ;  /* 0x0000000c26087220 */ /* 0x040fe20000400000 */
[C---:B------:R-:W-:Y:S01]  /*7290*/  FFMA R11, R41.reuse, R42, R11 ;  /* 0x0000002a290b7223 */ /* 0x040fe2000000000b */
[----:B------:R-:W-:Y:S02]  /*72a0*/  HADD2.F32 R42, -RZ, R56.H1_H1 ;  /* 0x30000038ff2a7230 */ /* 0x000fe40000004100 */
[C---:B------:R-:W-:Y:S01]  /*72b0*/  FMUL R9, R38.reuse, R13 ;  /* 0x0000000d26097220 */ /* 0x040fe20000400000 */
[--C-:B------:R-:W-:Y:S02]  /*72c0*/  HADD2.F32 R43, -RZ, R57.reuse.H0_H0 ;  /* 0x20000039ff2b7230 */ /* 0x100fe40000004100 */
[----:B------:R-:W-:Y:S01]  /*72d0*/  FFMA R8, R41, R40, R8 ;  /* 0x0000002829087223 */ /* 0x000fe20000000008 */
[----:B------:R-:W-:Y:S01]  /*72e0*/  F2FP.F16.F32.PACK_AB R55, R11, R6 ;  /* 0x000000060b37723e */ /* 0x000fe200000000ff */
[----:B------:R-:W-:Y:S01]  /*72f0*/  FFMA R9, R41, R42, R9 ;  /* 0x0000002a29097223 */ /* 0x000fe20000000009 */
[C---:B------:R-:W-:Y:S01]  /*7300*/  FMUL R10, R38.reuse, R14 ;  /* 0x0000000e260a7220 */ /* 0x040fe20000400000 */
[----:B------:R-:W-:Y:S02]  /*7310*/  HADD2.F32 R40, -RZ, R57.H1_H1 ;  /* 0x30000039ff287230 */ /* 0x000fe40000004100 */
[C---:B------:R-:W-:Y:S01]  /*7320*/  FMUL R15, R38.reuse, R15 ;  /* 0x0000000f260f7220 */ /* 0x040fe20000400000 */
[----:B------:R1:W-:Y:S01]  /*7330*/  STS.128 [R93+0x2000], R52 ;  /* 0x002000345d007388 */ /* 0x0003e20000000c00 */
[----:B------:R-:W-:Y:S01]  /*7340*/  F2FP.F16.F32.PACK_AB R68, R9, R8 ;  /* 0x000000080944723e */ /* 0x000fe200000000ff */
[C---:B------:R-:W-:Y:S01]  /*7350*/  FFMA R10, R41.reuse, R43, R10 ;  /* 0x0000002b290a7223 */ /* 0x040fe2000000000a */
[--C-:B------:R-:W-:Y:S02]  /*7360*/  HADD2.F32 R43, -RZ, R58.reuse.H0_H0 ;  /* 0x2000003aff2b7230 */ /* 0x100fe40000004100 */
        /* <DEDUP_REMOVED lines=11> */
[--C-:B------:R-:W-:Y:S02]  /*7420*/  HADD2.F32 R43, -RZ, R64.reuse.H0_H0 ;  /* 0x20000040ff2b7230 */ /* 0x100fe40000004100 */
[C---:B------:R-:W-:Y:S01]  /*7430*/  FFMA R14, R41.reuse, R45, R14 ;  /* 0x0000002d290e7223 */ /* 0x040fe2000000000e */
[C---:B------:R-:W-:Y:S01]  /*7440*/  FMUL R16, R38.reuse, R20 ;  /* 0x0000001426107220 */ /* 0x040fe20000400000 */
        /* <DEDUP_REMOVED lines=17> */
[C---:B------:R-:W-:Y:S01]  /*7560*/  FFMA R20, R41.reuse, R40, R20 ;  /* 0x0000002829147223 */ /* 0x040fe20000000014 */
[C---:B------:R-:W-:Y:S01]  /*7570*/  FFMA R21, R41.reuse, R42, R21 ;  /* 0x0000002a29157223 */ /* 0x040fe20000000015 */
[----:B------:R-:W-:Y:S02]  /*7580*/  HADD2.F32 R40, -RZ, R67.H1_H1 ;  /* 0x30000043ff287230 */ /* 0x000fe40000004100 */
[----:B------:R-:W-:Y:S01]  /*7590*/  FFMA R22, R41, R43, R22 ;  /* 0x0000002b29167223 */ /* 0x000fe20000000016 */
[C---:B------:R-:W-:Y:S01]  /*75a0*/  FMUL R27, R38.reuse, R27 ;  /* 0x0000001b261b7220 */ /* 0x040fe20000400000 */
[--C-:B------:R-:W-:Y:S02]  /*75b0*/  HADD2.F32 R43, -RZ, R72.reuse.H0_H0 ;  /* 0x20000048ff2b7230 */ /* 0x100fe40000004100 */
[C---:B------:R-:W-:Y:S01]  /*75c0*/  FMUL R24, R38.reuse, R28 ;  /* 0x0000001c26187220 */ /* 0x040fe20000400000 */
[----:B------:R-:W-:Y:S02]  /*75d0*/  HADD2.F32 R42, -RZ, R72.H1_H1 ;  /* 0x30000048ff2a7230 */ /* 0x000fe40000004100 */
[C---:B------:R-:W-:Y:S01]  /*75e0*/  FMUL R25, R38.reuse, R29 ;  /* 0x0000001d26197220 */ /* 0x040fe20000400000 */
[--C-:B------:R-:W-:Y:S01]  /*75f0*/  HADD2.F32 R45, -RZ, R73.reuse.H0_H0 ;  /* 0x20000049ff2d7230 */ /* 0x100fe20000004100 */
[----:B------:R-:W-:Y:S01]  /*7600*/  F2FP.F16.F32.PACK_AB R70, R13, R12 ;  /* 0x0000000c0d46723e */ /* 0x000fe200000000ff */
[C---:B------:R-:W-:Y:S01]  /*7610*/  FMUL R26, R38.reuse, R30 ;  /* 0x0000001e261a7220 */ /* 0x040fe20000400000 */
[----:B------:R-:W-:Y:S01]  /*7620*/  F2FP.F16.F32.PACK_AB R71, R19, R14 ;  /* 0x0000000e1347723e */ /* 0x000fe200000000ff */
[C---:B------:R-:W-:Y:S01]  /*7630*/  FFMA R27, R41.reuse, R40, R27 ;  /* 0x00000028291b7223 */ /* 0x040fe2000000001b */
[C---:B------:R-:W-:Y:S01]  /*7640*/  FFMA R24, R41.reuse, R43, R24 ;  /* 0x0000002b29187223 */ /* 0x040fe20000000018 */
[----:B------:R-:W-:Y:S02]  /*7650*/  HADD2.F32 R40, -RZ, R73.H1_H1 ;  /* 0x30000049ff287230 */ /* 0x000fe40000004100 */
[C---:B------:R-:W-:Y:S01]  /*7660*/  FFMA R25, R41.reuse, R42, R25 ;  /* 0x0000002a29197223 */ /* 0x040fe20000000019 */
[----:B------:R1:W-:Y:S01]  /*7670*/  STS.128 [R92+0x2010], R68 ;  /* 0x002010445c007388 */ /* 0x0003e20000000c00 */
[C---:B------:R-:W-:Y:S01]  /*7680*/  FMUL R31, R38.reuse, R31 ;  /* 0x0000001f261f7220 */ /* 0x040fe20000400000 */
[--C-:B------:R-:W-:Y:S02]  /*7690*/  HADD2.F32 R43, -RZ, R74.reuse.H0_H0 ;  /* 0x2000004aff2b7230 */ /* 0x100fe40000004100 */
[C---:B------:R-:W-:Y:S01]  /*76a0*/  FFMA R26, R41.reuse, R45, R26 ;  /* 0x0000002d291a7223 */ /* 0x040fe2000000001a */
        /* <DEDUP_REMOVED lines=30> */
[----:B------:R-:W-:Y:S02]  /*7890*/  UIADD3 UR9, UPT, UPT, UR49, 0x20, URZ ;  /* 0x0000002031097890 */ /* 0x000fe4000fffe0ff */
[----:B------:R-:W-:Y:S01]  /*78a0*/  UIADD3 UR8, UPT, UPT, UR44, 0x2200, URZ ;  /* 0x000022002c087890 */ /* 0x000fe2000fffe0ff */
[----:B------:R-:W-:Y:S01]  /*78b0*/  UMOV UR10, UR50 ;  /* 0x00000032000a7c82 */ /* 0x000fe20008000000 */
[----:B------:R-:W-:Y:S01]  /*78c0*/  UMOV UR11, UR36 ;  /* 0x00000024000b7c82 */ /* 0x000fe20008000000 */
[----:B---3--:R-:W-:Y:S04]  /*78d0*/  UIADD3 UR4, UP0, UPT, UR6, 0x680, URZ ;  /* 0x0000068006047890 */ /* 0x008fe8000ff1e0ff */
[----:B------:R-:W-:Y:S09]  /*78e0*/  UIADD3.X UR5, UPT, UPT, URZ, UR7, URZ, UP0, !UPT ;  /* 0x00000007ff057290 */ /* 0x000ff200087fe4ff */
[----:B------:R3:W-:Y:S01]  /*78f0*/  UTMASTG.3D [UR8], [UR4] ;  /* 0x00000008040073b5 */ /* 0x0007e20008010000 */
[----:B------:R0:W-:Y:S01]  /*7900*/  UTMACMDFLUSH ;  /* 0x00000000000079b7 */ /* 0x0001e20000000000 */
[----:B---3--:R-:W-:Y:S04]  /*7910*/  DEPBAR.LE SB0, 0x1 ;  /* 0x000080400000791a */ /* 0x008fe80000000000 */
.L_x_117:
[----:B------:R-:W-:Y:S05]  /*7920*/  BSYNC.RECONVERGENT B0 ;  /* 0x0000000000007941 */ /* 0x000fea0003800200 */
.L_x_116:
[----:B------:R-:W-:Y:S01]  /*7930*/  BAR.SYNC.DEFER_BLOCKING 0x1, 0x80 ;  /* 0x0042000000007b1d */ /* 0x000fe20000010000 */
[----:B------:R-:W-:Y:S04]  /*7940*/  UIADD3 UR4, UPT, UPT, UR46, 0x1, URZ ;  /* 0x000000012e047890 */ /* 0x000fe8000fffe0ff */
[----:B------:R-:W-:Y:S04]  /*7950*/  UISETP.NE.AND UP0, UPT, UR4, 0x4, UPT ;  /* 0x000000040400788c */ /* 0x000fe8000bf05270 */
[----:B------:R-:W-:Y:S01]  /*7960*/  USEL UR45, UR4, URZ, UP0 ;  /* 0x000000ff042d7287 */ /* 0x000fe20008000000 */
[----:B------:R3:W-:Y:S01]  /*7970*/  @P6 SYNCS.ARRIVE.TRANS64.RED.A1T0 RZ, [R61+URZ], RZ ;  /* 0x000000ff3dff69a7 */ /* 0x0007e200081004ff */
[----:B------:R-:W-:Y:S01]  /*7980*/  BSSY B1, `(.L_x_118) ;  /* 0x0000017000017945 */ /* 0x000fe20003800000 */
[----:B------:R-:W4:Y:S02]  /*7990*/  @P6 SYNCS.PHASECHK.TRANS64.TRYWAIT P0, [R62+URZ+0x60], R63 ;  /* 0x0000603f3e0065a7 */ /* 0x000f2400080011ff */
[----:B----4-:R-:W-:Y:S01]  /*79a0*/  @P6 SEL R47, RZ, 0x1, !P0 ;  /* 0x00000001ff2f6807 */ /* 0x010fe20004000000 */
[----:B---3--:R-:W-:Y:S06]  /*79b0*/  @!P6 BRA `(.L_x_119) ;  /* 0x00000000004ce947 */ /* 0x008fec0003800000 */
        /* <DEDUP_REMOVED lines=9> */
[----:B------:R-:W-:Y:S04]  /*7a50*/  SHF.L.U32 R5, R90, 0x1f, RZ ;  /* 0x0000001f5a057819 */ /* 0x000fe800000006ff */
[----:B------:R-:W3:Y:S02]  /*7a60*/  SYNCS.PHASECHK.TRANS64.TRYWAIT P0, [R62+URZ+0x60], R5 ;  /* 0x000060053e0075a7 */ /* 0x000ee400080011ff */
[----:B---3--:R-:W-:Y:S05]  /*7a70*/  @!P0 BRA `(.L_x_122) ;  /* 0x0000002400a48947 */ /* 0x008fea0003800000 */
.L_x_121:
[----:B------:R-:W-:Y:S05]  /*7a80*/  BSYNC B0 ;  /* 0x0000000000007941 */ /* 0x000fea0003800000 */
.L_x_120:
[----:B------:R-:W-:Y:S02]  /*7a90*/  ISETP.NE.AND P0, PT, R60, RZ, PT ;  /* 0x000000ff3c00720c */ /* 0x000fe40003f05270 */
[----:B------:R-:W-:Y:S11]  /*7aa0*/  IADD3 R46, PT, PT, R46, 0x1, RZ ;  /* 0x000000012e2e7810 */ /* 0x000ff60007ffe0ff */
[----:B------:R4:W1:Y:S04]  /*7ab0*/  @P0 LDS.128 R48, [R4] ;  /* 0x0000000004300984 */ /* 0x0008680000000c00 */
[----:B------:R4:W1:Y:S04]  /*7ac0*/  @P0 LDS.128 R56, [R3+0x10] ;  /* 0x0000100003380984 */ /* 0x0008680000000c00 */
[----:B------:R4:W1:Y:S04]  /*7ad0*/  @P0 LDS.128 R64, [R2+0x20] ;  /* 0x0000200002400984 */ /* 0x0008680000000c00 */
[----:B------:R4:W1:Y:S02]  /*7ae0*/  @P0 LDS.128 R72, [R0+0x30] ;  /* 0x0000300000480984 */ /* 0x0008640000000c00 */
.L_x_119:
[----:B------:R-:W-:Y:S05]  /*7af0*/  BSYNC B1 ;  /* 0x0000000000017941 */ /* 0x000fea0003800000 */
.L_x_118:
[----:B----4-:R-:W-:Y:S05]  /*7b00*/  VIADD R0, R39, 0x40 ;  /* 0x0000004027007836 */ /* 0x010fea0000000000 */
        /* <DEDUP_REMOVED lines=9> */
[----:B------:R-:W4:Y:S01]  /*7ba0*/  LDCU.64 UR6, c[0x4][0x78] ;  /* 0x01000f00ff0677ac */ /* 0x000f220008000a00 */
[----:B------:R-:W1:Y:S01]  /*7bb0*/  LDC.64 R2, c[0x4][R3] ;  /* 0x0100000003027b82 */ /* 0x000e620000000a00 */
[----:B------:R-:W5:Y:S01]  /*7bc0*/  LDCU.64 UR4, c[0x4][0x10] ;  /* 0x01000200ff0477ac */ /* 0x000f620008000a00 */
[----:B---3--:R-:W-:Y:S01]  /*7bd0*/  MOV R5, UR9 ;  /* 0x0000000900057c02 */ /* 0x008fe20008000f00 */
[----:B------:R-:W-:Y:S01]  /*7be0*/  IMAD.U32 R4, RZ, RZ, UR8 ;  /* 0x00000008ff047e24 */ /* 0x000fe2000f8e00ff */
[----:B----4-:R-:W-:Y:S01]  /*7bf0*/  MOV R7, UR7 ;  /* 0x0000000700077c02 */ /* 0x010fe20008000f00 */
[----:B------:R-:W-:Y:S01]  /*7c00*/  IMAD.U32 R6, RZ, RZ, UR6 ;  /* 0x00000006ff067e24 */ /* 0x000fe2000f8e00ff */
[----:B-----5:R-:W-:Y:S01]  /*7c10*/  MOV R11, UR5 ;  /* 0x00000005000b7c02 */ /* 0x020fe20008000f00 */
[----:B------:R-:W-:Y:S02]  /*7c20*/  IMAD.U32 R10, RZ, RZ, UR4 ;  /* 0x00000004ff0a7e24 */ /* 0x000fe4000f8e00ff */
[----:B------:R-:W-:Y:S07]  /*7c30*/  LEPC R20, `(.L_x_123) ;  /* 0x000000001014794e */ /* 0x000fee0000000000 */
[----:B-12---:R-:W-:Y:S05]  /*7c40*/  CALL.ABS.NOINC R2 ;  /* 0x0000000002007343 */ /* 0x006fea0003c00000 */
.L_x_123:
        /* <DEDUP_REMOVED lines=12> */
[----:B---3--:R-:W-:Y:S02]  /*7d10*/  LEA R62, R46, UR44, 0x3 ;  /* 0x0000002c2e3e7c11 */ /* 0x008fe4000f8e18ff */
[----:B------:R-:W1:Y:S02]  /*7d20*/  LDTM.x32 R4, tmem[UR4+0x40] ;  /* 0x00004004000479ee */ /* 0x000e6400082c0000 */
        /* <DEDUP_REMOVED lines=133> */
.L_x_125:
[----:B------:R-:W-:Y:S05]  /*8580*/  BSYNC.RECONVERGENT B0 ;  /* 0x0000000000007941 */ /* 0x000fea0003800200 */
.L_x_124:
        /* <DEDUP_REMOVED lines=21> */
.L_x_129:
[----:B------:R-:W-:Y:S05]  /*86e0*/  BSYNC B0 ;  /* 0x0000000000007941 */ /* 0x000fea0003800000 */
.L_x_128:
[----:B------:R-:W-:Y:S11]  /*86f0*/  ISETP.NE.AND P0, PT, R60, RZ, PT ;  /* 0x000000ff3c00720c */ /* 0x000ff60003f05270 */
[----:B------:R-:W-:Y:S02]  /*8700*/  @!UPT UIADD3 URZ, UPT, UPT, URZ, URZ, URZ ;  /* 0x000000fffffff290 */ /* 0x000fe4000fffe0ff */
[----:B------:R4:W1:Y:S04]  /*8710*/  @P0 LDS.128 R48, [R3] ;  /* 0x0000000003300984 */ /* 0x0008680000000c00 */
[----:B------:R4:W1:Y:S04]  /*8720*/  @P0 LDS.128 R56, [R2+0x10] ;  /* 0x0000100002380984 */ /* 0x0008680000000c00 */
[----:B------:R4:W1:Y:S04]  /*8730*/  @P0 LDS.128 R64, [R0+0x20] ;  /* 0x0000200000400984 */ /* 0x0008680000000c00 */
[----:B------:R4:W1:Y:S02]  /*8740*/  @P0 LDS.128 R72, [R46+0x30] ;  /* 0x000030002e480984 */ /* 0x0008640000000c00 */
.L_x_127:
[----:B------:R-:W-:Y:S05]  /*8750*/  BSYNC B1 ;  /* 0x0000000000017941 */ /* 0x000fea0003800000 */
.L_x_126:
        /* <DEDUP_REMOVED lines=21> */
.L_x_131:
[----:B------:R-:W-:Y:S01]  /*88b0*/  ISETP.NE.AND P0, PT, R95, RZ, PT ;  /* 0x000000ff5f00720c */ /* 0x000fe20003f05270 */
[----:B------:R-:W-:Y:S05]  /*88c0*/  WARPSYNC.ALL ;  /* 0x0000000000007948 */ /* 0x000fea0003800000 */
[----:B------:R-:W-:Y:S01]  /*88d0*/  R2UR UR4, R39 ;  /* 0x00000000270472ca */ /* 0x000fe200000e0000 */
[--C-:B-1----:R-:W-:Y:S01]  /*88e0*/  HADD2.F32 R40, -RZ, R48.reuse.H0_H0 ;  /* 0x20000030ff287230 */ /* 0x102fe20000004100 */
[----:B------:R-:W-:Y:S01]  /*88f0*/  R2UR UR5, R99 ;  /* 0x00000000630572ca */ /* 0x000fe200000e0000 */
[----:B------:R-:W-:Y:S01]  /*8900*/  HADD2.F32 R42, -RZ, R48.H1_H1 ;  /* 0x30000030ff2a7230 */ /* 0x000fe20000004100 */
[----:B------:R-:W-:Y:S01]  /*8910*/  BSSY.RECONVERGENT B0, `(.L_x_132) ;  /* 0x000008a000007945 */ /* 0x000fe20003800200 */
[--C-:B------:R-:W-:Y:S02]  /*8920*/  HADD2.F32 R43, -RZ, R49.reuse.H0_H0 ;  /* 0x20000031ff2b7230 */ /* 0x100fe40000004100 */
[----:B------:R-:W-:Y:S02]  /*8930*/  HADD2.F32 R44, -RZ, R49.H1_H1 ;  /* 0x30000031ff2c7230 */ /* 0x000fe40000004100 */
[--C-:B------:R-:W-:Y:S02]  /*8940*/  HADD2.F32 R45, -RZ, R50.reuse.H0_H0 ;  /* 0x20000032ff2d7230 */ /* 0x100fe40000004100 */
[----:B------:R-:W-:Y:S02]  /*8950*/  HADD2.F32 R46, -RZ, R50.H1_H1 ;  /* 0x30000032ff2e7230 */ /* 0x000fe40000004100 */
[----:B---3--:R-:W1:Y:S01]  /*8960*/  LDTM.x32 R4, tmem[UR4+0x60] ;  /* 0x00006004000479ee */ /* 0x008e6200082c0000 */
[----:B------:R-:W-:Y:S01]  /*8970*/  NOP ;  /* 0x0000000000007918 */ /* 0x000fe20000000000 */
[----:B------:R-:W-:Y:S01]  /*8980*/  UIADD3 UR4, UPT, UPT, UR5, 0xf0, URZ ;  /* 0x000000f005047890 */ /* 0x000fe2000fffe0ff */
[--C-:B------:R-:W-:Y:S02]  /*8990*/  HADD2.F32 R47, -RZ, R51.reuse.H0_H0 ;  /* 0x20000033ff2f7230 */ /* 0x100fe40000004100 */
[----:B------:R-:W-:Y:S01]  /*89a0*/  HADD2.F32 R49, -RZ, R51.H1_H1 ;  /* 0x30000033ff317230 */ /* 0x000fe20000004100 */
[----:B------:R-:W-:Y:S01]  /*89b0*/  UPRMT UR4, UR47, 0x654, UR4 ;  /* 0x000006542f047896 */ /* 0x000fe20008000004 */
[--C-:B------:R-:W-:Y:S02]  /*89c0*/  HADD2.F32 R48, -RZ, R56.reuse.H0_H0 ;  /* 0x20000038ff307230 */ /* 0x100fe40000004100 */
[----:B------:R-:W-:Y:S02]  /*89d0*/  HADD2.F32 R51, -RZ, R56.H1_H1 ;  /* 0x30000038ff337230 */ /* 0x000fe40000004100 */
[--C-:B------:R-:W-:Y:S02]  /*89e0*/  HADD2.F32 R50, -RZ, R57.reuse.H0_H0 ;  /* 0x20000039ff327230 */ /* 0x100fe40000004100 */
[----:B------:R-:W-:Y:S02]  /*89f0*/  HADD2.F32 R52, -RZ, R57.H1_H1 ;  /* 0x30000039ff347230 */ /* 0x000fe40000004100 */
[----:B-1----:R-:W-:Y:S01]  /*8a00*/  SYNCS.ARRIVE.TRANS64.RED.A1T0 RZ, [UR4], RZ ;  /* 0x000000ffffff79a7 */ /* 0x002fe20008100404 */
[--C-:B------:R-:W-:Y:S02]  /*8a10*/  HADD2.F32 R53, -RZ, R58.reuse.H0_H0 ;  /* 0x2000003aff357230 */ /* 0x100fe40000004100 */
[----:B------:R-:W-:Y:S02]  /*8a20*/  HADD2.F32 R54, -RZ, R58.H1_H1 ;  /* 0x3000003aff367230 */ /* 0x000fe40000004100 */
[--C-:B------:R-:W-:Y:S02]  /*8a30*/  HADD2.F32 R55, -RZ, R59.reuse.H0_H0 ;  /* 0x2000003bff377230 */ /* 0x100fe40000004100 */
[----:B------:R-:W-:Y:S02]  /*8a40*/  HADD2.F32 R56, -RZ, R59.H1_H1 ;  /* 0x3000003bff387230 */ /* 0x000fe40000004100 */
[C---:B------:R-:W-:Y:S01]  /*8a50*/  FMUL R4, R38.reuse, R4 ;  /* 0x0000000426047220 */ /* 0x040fe20000400000 */
[C---:B------:R-:W-:Y:S01]  /*8a60*/  FMUL R5, R38.reuse, R5 ;  /* 0x0000000526057220 */ /* 0x040fe20000400000 */
[C---:B------:R-:W-:Y:S01]  /*8a70*/  FMUL R6, R38.reuse, R6 ;  /* 0x0000000626067220 */ /* 0x040fe20000400000 */
[C---:B------:R-:W-:Y:S01]  /*8a80*/  FMUL R7, R38.reuse, R7 ;  /* 0x0000000726077220 */ /* 0x040fe20000400000 */
[C---:B------:R-:W-:Y:S01]  /*8a90*/  FFMA R4, R41.reuse, R40, R4 ;  /* 0x0000002829047223 */ /* 0x040fe20000000004 */
[C---:B------:R-:W-:Y:S01]  /*8aa0*/  FFMA R5, R41.reuse, R42, R5 ;  /* 0x0000002a29057223 */ /* 0x040fe20000000005 */
[C---:B------:R-:W-:Y:S01]  /*8ab0*/  FFMA R6, R41.reuse, R43, R6 ;  /* 0x0000002b29067223 */ /* 0x040fe20000000006 */
[----:B------:R-:W-:Y:S01]  /*8ac0*/  FFMA R7, R41, R44, R7 ;  /* 0x0000002c29077223 */ /* 0x000fe20000000007 */
[C---:B------:R-:W-:Y:S01]  /*8ad0*/  FMUL R8, R38.reuse, R8 ;  /* 0x0000000826087220 */ /* 0x040fe20000400000 */
[C---:B------:R-:W-:Y:S01]  /*8ae0*/  FMUL R9, R38.reuse, R9 ;  /* 0x0000000926097220 */ /* 0x040fe20000400000 */
[----:B------:R-:W-:Y:S01]  /*8af0*/  F2FP.F16.F32.PACK_AB R100, R5, R4 ;  /* 0x000000040564723e */ /* 0x000fe200000000ff */
[C---:B------:R-:W-:Y:S01]  /*8b00*/  FMUL R0, R38.reuse, R10 ;  /* 0x0000000a26007220 */ /* 0x040fe20000400000 */
[----:B------:R-:W-:Y:S01]  /*8b10*/  F2FP.F16.F32.PACK_AB R101, R7, R6 ;  /* 0x000000060765723e */ /* 0x000fe200000000ff */
[C---:B------:R-:W-:Y:S01]  /*8b20*/  FFMA R8, R41.reuse, R45, R8 ;  /* 0x0000002d29087223 */ /* 0x040fe20000000008 */
[C---:B------:R-:W-:Y:S01]  /*8b30*/  FFMA R9, R41.reuse, R46, R9 ;  /* 0x0000002e29097223 */ /* 0x040fe20000000009 */
[----:B------:R-:W-:Y:S01]  /*8b40*/  FFMA R0, R41, R47, R0 ;  /* 0x0000002f29007223 */ /* 0x000fe20000000000 */
[C---:B------:R-:W-:Y:S01]  /*8b50*/  FMUL R2, R38.reuse, R11 ;  /* 0x0000000b26027220 */ /* 0x040fe20000400000 */
[C---:B------:R-:W-:Y:S01]  /*8b60*/  FMUL R3, R38.reuse, R12 ;  /* 0x0000000c26037220 */ /* 0x040fe20000400000 */
[C---:B------:R-:W-:Y:S01]  /*8b70*/  FMUL R10, R38.reuse, R13 ;  /* 0x0000000d260a7220 */ /* 0x040fe20000400000 */
[----:B------:R-:W-:Y:S01]  /*8b80*/  F2FP.F16.F32.PACK_AB R102, R9, R8 ;  /* 0x000000080966723e */ /* 0x000fe200000000ff */
[C---:B------:R-:W-:Y:S01]  /*8b90*/  FFMA R2, R41.reuse, R49, R2 ;  /* 0x0000003129027223 */ /* 0x040fe20000000002 */
[C---:B------:R-:W-:Y:S01]  /*8ba0*/  FFMA R3, R41.reuse, R48, R3 ;  /* 0x0000003029037223 */ /* 0x040fe20000000003 */
[C---:B------:R-:W-:Y:S01]  /*8bb0*/  FFMA R10, R41.reuse, R51, R10 ;  /* 0x00000033290a7223 */ /* 0x040fe2000000000a */
[C---:B------:R-:W-:Y:S01]  /*8bc0*/  FMUL R11, R38.reuse, R14 ;  /* 0x0000000e260b7220 */ /* 0x040fe20000400000 */
[C---:B------:R-:W-:Y:S01]  /*8bd0*/  FMUL R15, R38.reuse, R15 ;  /* 0x0000000f260f7220 */ /* 0x040fe20000400000 */
[C---:B------:R-:W-:Y:S01]  /*8be0*/  FMUL R12, R38.reuse, R16 ;  /* 0x00000010260c7220 */ /* 0x040fe20000400000 */
[C---:B------:R-:W-:Y:S01]  /*8bf0*/  FMUL R13, R38.reuse, R17 ;  /* 0x00000011260d7220 */ /* 0x040fe20000400000 */
[C---:B------:R-:W-:Y:S01]  /*8c00*/  FFMA R11, R41.reuse, R50, R11 ;  /* 0x00000032290b7223 */ /* 0x040fe2000000000b */
[C---:B------:R-:W-:Y:S01]  /*8c10*/  FMUL R14, R38.reuse, R18 ;  /* 0x00000012260e7220 */ /* 0x040fe20000400000 */
[C---:B------:R-:W-:Y:S01]  /*8c20*/  FFMA R15, R41.reuse, R52, R15 ;  /* 0x00000034290f7223 */ /* 0x040fe2000000000f */
[--C-:B------:R-:W-:Y:S02]  /*8c30*/  HADD2.F32 R57, -RZ, R64.reuse.H0_H0 ;  /* 0x20000040ff397230 */ /* 0x100fe40000004100 */
[----:B------:R-:W-:Y:S01]  /*8c40*/  FMUL R19, R38, R19 ;  /* 0x0000001326137220 */ /* 0x000fe20000400000 */
[----:B------:R-:W-:Y:S01]  /*8c50*/  F2FP.F16.F32.PACK_AB R103, R2, R0 ;  /* 0x000000000267723e */ /* 0x000fe200000000ff */
[C---:B------:R-:W-:Y:S01]  /*8c60*/  FFMA R12, R41.reuse, R53, R12 ;  /* 0x00000035290c7223 */ /* 0x040fe2000000000c */
[----:B------:R-:W-:Y:S02]  /*8c70*/  HADD2.F32 R58, -RZ, R64.H1_H1 ;  /* 0x30000040ff3a7230 */ /* 0x000fe40000004100 */
[C---:B------:R-:W-:Y:S01]  /*8c80*/  FMUL R16, R38.reuse, R20 ;  /* 0x0000001426107220 */ /* 0x040fe20000400000 */
[C---:B------:R-:W-:Y:S01]  /*8c90*/  FFMA R13, R41.reuse, R54, R13 ;  /* 0x00000036290d7223 */ /* 0x040fe2000000000d */
[----:B------:R1:W-:Y:S01]  /*8ca0*/  STS.128 [R93+0x6000], R100 ;  /* 0x006000645d007388 */ /* 0x0003e20000000c00 */
[--C-:B------:R-:W-:Y:S02]  /*8cb0*/  HADD2.F32 R59, -RZ, R65.reuse.H0_H0 ;  /* 0x20000041ff3b7230 */ /* 0x100fe40000004100 */
[C---:B------:R-:W-:Y:S01]  /*8cc0*/  FMUL R17, R38.reuse, R21 ;  /* 0x0000001526117220 */ /* 0x040fe20000400000 */
[C---:B------:R-:W-:Y:S01]  /*8cd0*/  FFMA R14, R41.reuse, R55, R14 ;  /* 0x00000037290e7223 */ /* 0x040fe2000000000e */
[----:B------:R-:W-:Y:S02]  /*8ce0*/  HADD2.F32 R60, -RZ, R65.H1_H1 ;  /* 0x30000041ff3c7230 */ /* 0x000fe40000004100 */
[C---:B------:R-:W-:Y:S01]  /*8cf0*/  FMUL R18, R38.reuse, R22 ;  /* 0x0000001626127220 */ /* 0x040fe20000400000 */
[C---:B------:R-:W-:Y:S01]  /*8d00*/  FFMA R19, R41.reuse, R56, R19 ;  /* 0x0000003829137223 */ /* 0x040fe20000000013 */
        /* <DEDUP_REMOVED lines=13> */
[----:B------:R-:W-:Y:S01]  /*8de0*/  FMUL R27, R38, R27 ;  /* 0x0000001b261b7220 */ /* 0x000fe20000400000 */
[----:B------:R-:W-:Y:S01]  /*8df0*/  F2FP.F16.F32.PACK_AB R104, R10, R3 ;  /* 0x000000030a68723e */ /* 0x000fe200000000ff */
[----:B------:R-:W-:Y:S01]  /*8e00*/  FFMA R20, R41, R61, R20 ;  /* 0x0000003d29147223 */ /* 0x000fe20000000014 */
[----:B------:R-:W-:Y:S01]  /*8e10*/  F2FP.F16.F32.PACK_AB R105, R15, R11 ;  /* 0x0000000b0f69723e */ /* 0x000fe200000000ff */
[----:B------:R-:W-:Y:S01]  /*8e20*/  HADD2.F32 R66, -RZ, R72.H1_H1 ;  /* 0x30000048ff427230 */ /* 0x000fe20000004100 */
[----:B------:R-:W-:Y:S01]  /*8e30*/  F2FP.F16.F32.PACK_AB R106, R13, R12 ;  /* 0x0000000c0d6a723e */ /* 0x000fe200000000ff */
[C---:B------:R-:W-:Y:S01]  /*8e40*/  FMUL R24, R38.reuse, R28 ;  /* 0x0000001c26187220 */ /* 0x040fe20000400000 */
[----:B------:R-:W-:Y:S01]  /*8e50*/  F2FP.F16.F32.PACK_AB R107, R19, R14 ;  /* 0x0000000e136b723e */ /* 0x000fe200000000ff */
[C---:B------:R-:W-:Y:S01]  /*8e60*/  FFMA R21, R41.reuse, R62, R21 ;  /* 0x0000003e29157223 */ /* 0x040fe20000000015 */
[--C-:B------:R-:W-:Y:S02]  /*8e70*/  HADD2.F32 R67, -RZ, R73.reuse.H0_H0 ;  /* 0x20000049ff437230 */ /* 0x100fe40000004100 */
[C---:B------:R-:W-:Y:S01]  /*8e80*/  FMUL R25, R38.reuse, R29 ;  /* 0x0000001d26197220 */ /* 0x040fe20000400000 */
[C---:B------:R-:W-:Y:S01]  /*8e90*/  FFMA R22, R41.reuse, R63, R22 ;  /* 0x0000003f29167223 */ /* 0x040fe20000000016 */
[----:B------:R1:W-:Y:S01]  /*8ea0*/  STS.128 [R92+0x6010], R104 ;  /* 0x006010685c007388 */ /* 0x0003e20000000c00 */
        /* <DEDUP_REMOVED lines=48> */
.L_x_133:
[----:B------:R-:W-:Y:S05]  /*91b0*/  BSYNC.RECONVERGENT B0 ;  /* 0x0000000000007941 */ /* 0x000fea0003800200 */
.L_x_132:
[----:B------:R-:W-:Y:S01]  /*91c0*/  BAR.SYNC.DEFER_BLOCKING 0x1, 0x80 ;  /* 0x0042000000007b1d */ /* 0x000fe20000010000 */
[----:B------:R-:W-:Y:S01]  /*91d0*/  UISETP.NE.AND UP0, UPT, UR52, -0x4, UPT ;  /* 0xfffffffc3400788c */ /* 0x000fe2000bf05270 */
[----:B------:R-:W-:Y:S08]  /*91e0*/  IADD3 R0, PT, PT, R36, 0x1, RZ ;  /* 0x0000000124007810 */ /* 0x000ff00007ffe0ff */
[----:B------:R-:W-:Y:S05]  /*91f0*/  BRA.U !UP0, `(.L_x_134) ;  /* 0x0000000108287547 */ /* 0x000fea000b800000 */
[----:B------:R-:W-:Y:S01]  /*9200*/  ISETP.NE.AND P0, PT, R98, RZ, PT ;  /* 0x000000ff6200720c */ /* 0x000fe20003f05270 */
[----:B------:R-:W-:Y:S01]  /*9210*/  IMAD.U32 R3, RZ, RZ, UR46 ;  /* 0x0000002eff037e24 */ /* 0x000fe2000f8e00ff */
[----:B------:R-:W-:Y:S01]  /*9220*/  UIADD3 UR4, UPT, UPT, UR46, 0x1, URZ ;  /* 0x000000012e047890 */ /* 0x000fe2000fffe0ff */
[----:B------:R-:W-:Y:S03]  /*9230*/  IMAD.U32 R2, RZ, RZ, UR47 ;  /* 0x0000002fff027e24 */ /* 0x000fe6000f8e00ff */
[----:B------:R-:W-:Y:S04]  /*9240*/  UISETP.NE.AND UP0, UPT, UR4, 0x4, UPT ;  /* 0x000000040400788c */ /* 0x000fe8000bf05270 */
[----:B------:R-:W-:Y:S03]  /*9250*/  USEL UR46, UR4, URZ, UP0 ;  /* 0x000000ff042e7287 */ /* 0x000fe60008000000 */
[----:B------:R-:W-:Y:S05]  /*9260*/  @P0 LEA R3, R3, UR44, 0x3 ;  /* 0x0000002c03030c11 */ /* 0x000fea000f8e18ff */
[----:B------:R-:W-:Y:S05]  /*9270*/  @P0 VIADD R3, R3, 0x80 ;  /* 0x0000008003030836 */ /* 0x000fea0000000000 */
[----:B------:R-:W-:Y:S04]  /*9280*/  @P0 PRMT R2, R2, 0x654, R3 ;  /* 0x0000065402020816 */ /* 0x000fe80000000003 */
[----:B------:R3:W-:Y:S03]  /*9290*/  @P0 SYNCS.ARRIVE.TRANS64.RED.A1T0 RZ, [R2+URZ], RZ ;  /* 0x000000ff02ff09a7 */ /* 0x0007e600081004ff */
.L_x_134:
[----:B------:R-:W-:Y:S01]  /*92a0*/  R2UR UR4, R82 ;  /* 0x00000000520472ca */ /* 0x000fe200000e0000 */
[----:B------:R-:W-:Y:S01]  /*92b0*/  UISETP.NE.AND UP0, UPT, UR62, URZ, UPT ;  /* 0x000000ff3e00728c */ /* 0x000fe2000bf05270 */
[----:B------:R-:W-:Y:S01]  /*92c0*/  ISETP.NE.AND P0, PT, R86, 0x2, PT ;  /* 0x000000025600780c */ /* 0x000fe20003f05270 */
[----:B------:R-:W-:Y:S01]  /*92d0*/  UIADD3 UR20, UPT, UPT, UR37, UR63, URZ ;  /* 0x0000003f25147290 */ /* 0x000fe2000fffe0ff */
[----:B------:R-:W-:Y:S01]  /*92e0*/  ISETP.NE.AND P1, PT, R0, 0x4, PT ;  /* 0x000000040000780c */ /* 0x000fe20003f25270 */
[----:B------:R-:W-:Y:S01]  /*92f0*/  UIADD3 UR52, UPT, UPT, UR52, 0x4, URZ ;  /* 0x0000000434347890 */ /* 0x000fe2000fffe0ff */
[----:B------:R-:W-:Y:S01]  /*9300*/  SEL R3, RZ, 0x1, P0 ;  /* 0x00000001ff037807 */ /* 0x000fe20000000000 */
[----:B------:R-:W-:Y:S01]  /*9310*/  UMOV UR36, UR61 ;  /* 0x0000003d00247c82 */ /* 0x000fe20008000000 */
[----:B---3--:R-:W-:Y:S02]  /*9320*/  SEL R2, RZ, 0x1, P1 ;  /* 0x00000001ff027807 */ /* 0x008fe40000800000 */
[----:B------:R-:W-:Y:S02]  /*9330*/  LOP3.LUT R88, R88, R3, RZ, 0x3c, !PT ;  /* 0x0000000358587212 */ /* 0x000fe400078e3cff */
[----:B------:R-:W-:Y:S01]  /*9340*/  LOP3.LUT R89, R89, R2, RZ, 0x3c, !PT ;  /* 0x0000000259597212 */ /* 0x000fe200078e3cff */
[----:B------:R-:W-:Y:S01]  /*9350*/  UIADD3 UR16, UPT, UPT, UR38, UR4, URZ ;  /* 0x0000000426107290 */ /* 0x000fe2000fffe0ff */
[----:B------:R-:W-:Y:S02]  /*9360*/  SEL R86, R86, RZ, P0 ;  /* 0x000000ff56567207 */ /* 0x000fe40000000000 */
[----:B------:R-:W-:Y:S01]  /*9370*/  SEL R36, R0, RZ, P1 ;  /* 0x000000ff00247207 */ /* 0x000fe20000800000 */
[----:B------:R-:W-:Y:S08]  /*9380*/  BRA.U UP0, `(.L_x_135) ;  /* 0xffffffbd00dc7547 */ /* 0x000ff0000b83ffff */
[----:B------:R-:W-:-:S13]  /*9390*/  R2UR UR4, R83 ;  /* 0x00000000530472ca */ /* 0x000fda00000e0000 */
[----:B------:R-:W-:-:S09]  /*93a0*/  UISETP.NE.AND UP0, UPT, UR4, URZ, UPT ;  /* 0x000000ff0400728c */ /* 0x000fd2000bf05270 */
[----:B------:R-:W-:Y:S05]  /*93b0*/  BRA.U !UP0, `(.L_x_136) ;  /* 0x0000000108487547 */ /* 0x000fea000b800000 */
[----:B------:R-:W3:Y:S02]  /*93c0*/  LDCU.64 UR4, c[0x0][0x890] ;  /* 0x00011200ff0477ac */ /* 0x000ee40008000a00 */
[----:B---3--:R-:W-:-:S04]  /*93d0*/  UISETP.NE.U32.AND UP0, UPT, UR4, URZ, UPT ;  /* 0x000000ff0400728c */ /* 0x008fc8000bf05070 */
[----:B------:R-:W-:-:S09]  /*93e0*/  UISETP.NE.AND.EX UP0, UPT, UR5, URZ, UPT, UP0 ;  /* 0x000000ff0500728c */ /* 0x000fd2000bf05300 */
[----:B------:R-:W-:Y:S05]  /*93f0*/  BRA.U UP0, `(.L_x_137) ;  /* 0x00000001000c7547 */ /* 0x000fea000b800000 */
[----:B------:R-:W-:-:S13]  /*9400*/  FSETP.NEU.AND P0, PT, R41, RZ, PT ;  /* 0x000000ff2900720b */ /* 0x000fda0003f0d000 */
[----:B------:R-:W-:Y:S05]  /*9410*/  @!P0 EXIT ;  /* 0x000000000000894d */ /* 0x000fea0003800000 */
[----:B------:R-:W-:Y:S05]  /*9420*/  BRA `(.L_x_136) ;  /* 0x00000000002c7947 */ /* 0x000fea0003800000 */
.L_x_137:
[----:B------:R-:W-:Y:S01]  /*9430*/  ISETP.NE.AND P0, PT, R85, RZ, PT ;  /* 0x000000ff5500720c */ /* 0x000fe20003f05270 */
[----:B------:R-:W-:-:S12]  /*9440*/  BSSY.RECONVERGENT B0, `(.L_x_136) ;  /* 0x0000009000007945 */ /* 0x000fd80003800200 */
[----:B------:R-:W-:Y:S05]  /*9450*/  @P0 BRA `(.L_x_138) ;  /* 0x0000000000140947 */ /* 0x000fea0003800000 */
[----:B------:R-:W3:Y:S02]  /*9460*/  LDCU.64 UR4, c[0x0][0x888] ;  /* 0x00011100ff0477ac */ /* 0x000ee40008000a00 */
[----:B---3--:R-:W-:-:S04]  /*9470*/  ISETP.NE.U32.AND P0, PT, RZ, UR4, PT ;  /* 0x00000004ff007c0c */ /* 0x008fc8000bf05070 */
[----:B------:R-:W-:-:S13]  /*9480*/  ISETP.NE.AND.EX P0, PT, RZ, UR5, PT, P0 ;  /* 0x00000005ff007c0c */ /* 0x000fda000bf05300 */
[----:B------:R-:W-:Y:S05]  /*9490*/  @!P0 EXIT ;  /* 0x000000000000894d */ /* 0x000fea0003800000 */
[----:B------:R-:W-:Y:S05]  /*94a0*/  BRA `(.L_x_139) ;  /* 0x0000000000087947 */ /* 0x000fea0003800000 */
.L_x_138:
[----:B------:R-:W-:-:S13]  /*94b0*/  FSETP.NEU.AND P0, PT, R41, RZ, PT ;  /* 0x000000ff2900720b */ /* 0x000fda0003f0d000 */
[----:B------:R-:W-:Y:S05]  /*94c0*/  @!P0 EXIT ;  /* 0x000000000000894d */ /* 0x000fea0003800000 */
.L_x_139:
[----:B------:R-:W-:Y:S05]  /*94d0*/  BSYNC.RECONVERGENT B0 ;  /* 0x0000000000007941 */ /* 0x000fea0003800200 */
.L_x_136:
[----:B------:R-:W-:Y:S01]  /*94e0*/  ULEA UR4, UR46, UR44, 0x3 ;  /* 0x0000002c2e047291 */ /* 0x000fe2000f8e18ff */
[----:B------:R-:W-:-:S04]  /*94f0*/  DEPBAR.LE SB0, 0x0 ;  /* 0x000080000000791a */ /* 0x000fc80000000000 */
[----:B------:R-:W-:-:S04]  /*9500*/  UIADD3 UR4, UPT, UPT, UR4, 0x80, URZ ;  /* 0x0000008004047890 */ /* 0x000fc8000fffe0ff */
[----:B------:R-:W-:-:S09]  /*9510*/  UPRMT UR4, UR47, 0x654, UR4 ;  /* 0x000006542f047896 */ /* 0x000fd20008000004 */
[----:B------:R-:W-:Y:S01]  /*9520*/  SYNCS.ARRIVE.TRANS64.RED.A1T0 RZ, [UR4], RZ ;  /* 0x000000ffffff79a7 */ /* 0x000fe20008100404 */
[----:B------:R-:W-:Y:S05]  /*9530*/  EXIT ;  /* 0x000000000000794d */ /* 0x000fea0003800000 */
.L_x_24:
[----:B--2---:R2:W3:Y:S02]  /*9540*/  SYNCS.PHASECHK.TRANS64.TRYWAIT P0, [R3+URZ+0x120], R2 ;  /* 0x00012002030075a7 */ /* 0x0044e400080011ff */
[----:B---3--:R-:W-:Y:S05]  /*9550*/  @!P0 NANOSLEEP.SYNCS 0x989680 ;  /* 0x009896800000895d */ /* 0x008fea0003900000 */
[----:B------:R-:W3:Y:S02]  /*9560*/  @!P0 SYNCS.PHASECHK.TRANS64 P0, [R3+URZ+0x120], R2 ;  /* 0x00012002030085a7 */ /* 0x000ee400080010ff */
[----:B---3--:R-:W-:Y:S05]  /*9570*/  @!P0 BRA `(.L_x_24) ;  /* 0xfffffffc00f08947 */ /* 0x008fea000383ffff */
[----:B------:R-:W-:Y:S05]  /*9580*/  BRA `(.L_x_140) ;  /* 0xffffff8000d87947 */ /* 0x000fea000383ffff */
.L_x_27:
[----:B-1----:R-:W-:-:S07]  /*9590*/  MOV R0, UR33 ;  /* 0x0000002100007c02 */ /* 0x002fce0008000f00 */
.L_x_141:
[----:B-1----:R1:W2:Y:S02]  /*95a0*/  SYNCS.PHASECHK.TRANS64.TRYWAIT P0, [R0+URZ+0x30], R3 ;  /* 0x00003003000075a7 */ /* 0x0022a400080011ff */
[----:B--2---:R-:W-:Y:S05]  /*95b0*/  @!P0 NANOSLEEP.SYNCS 0x989680 ;  /* 0x009896800000895d */ /* 0x004fea0003900000 */
[----:B------:R-:W2:Y:S02]  /*95c0*/  @!P0 SYNCS.PHASECHK.TRANS64 P0, [R0+URZ+0x30], R3 ;  /* 0x00003003000085a7 */ /* 0x000ea400080010ff */
[----:B--2---:R-:W-:Y:S05]  /*95d0*/  @!P0 BRA `(.L_x_141) ;  /* 0xfffffffc00f08947 */ /* 0x004fea000383ffff */
[----:B------:R-:W-:Y:S05]  /*95e0*/  BRA `(.L_x_26) ;  /* 0xffffff8400207947 */ /* 0x000fea000383ffff */
.L_x_34:
[----:B-1----:R-:W-:-:S07]  /*95f0*/  MOV R0, UR17 ;  /* 0x0000001100007c02 */ /* 0x002fce0008000f00 */
.L_x_142:
[----:B-1----:R1:W2:Y:S02]  /*9600*/  SYNCS.PHASECHK.TRANS64.TRYWAIT P0, [R0+URZ+0x30], R3 ;  /* 0x00003003000075a7 */ /* 0x0022a400080011ff */
[----:B--2---:R-:W-:Y:S05]  /*9610*/  @!P0 NANOSLEEP.SYNCS 0x989680 ;  /* 0x009896800000895d */ /* 0x004fea0003900000 */
[----:B------:R-:W2:Y:S02]  /*9620*/  @!P0 SYNCS.PHASECHK.TRANS64 P0, [R0+URZ+0x30], R3 ;  /* 0x00003003000085a7 */ /* 0x000ea400080010ff */
[----:B--2---:R-:W-:Y:S05]  /*9630*/  @!P0 BRA `(.L_x_142) ;  /* 0xfffffffc00f08947 */ /* 0x004fea000383ffff */
[----:B------:R-:W-:Y:S05]  /*9640*/  BRA `(.L_x_33) ;  /* 0xffffff8400dc7947 */ /* 0x000fea000383ffff */
.L_x_39:
[----:B-1----:R1:W2:Y:S02]  /*9650*/  SYNCS.PHASECHK.TRANS64.TRYWAIT P0, [R3+URZ+0xb0], R0 ;  /* 0x0000b000030075a7 */ /* 0x0022a400080011ff */
[----:B--2---:R-:W-:Y:S05]  /*9660*/  @!P0 NANOSLEEP.SYNCS 0x989680 ;  /* 0x009896800000895d */ /* 0x004fea0003900000 */
[----:B------:R-:W2:Y:S02]  /*9670*/  @!P0 SYNCS.PHASECHK.TRANS64 P0, [R3+URZ+0xb0], R0 ;  /* 0x0000b000030085a7 */ /* 0x000ea400080010ff */
[----:B--2---:R-:W-:Y:S05]  /*9680*/  @!P0 BRA `(.L_x_39) ;  /* 0xfffffffc00f08947 */ /* 0x004fea000383ffff */
[----:B------:R-:W-:Y:S05]  /*9690*/  BRA `(.L_x_143) ;  /* 0xffffff8800807947 */ /* 0x000fea000383ffff */
.L_x_43:
[----:B-1----:R-:W-:-:S07]  /*96a0*/  MOV R0, UR4 ;  /* 0x0000000400007c02 */ /* 0x002fce0008000f00 */
.L_x_144:
[----:B-1----:R1:W2:Y:S02]  /*96b0*/  SYNCS.PHASECHK.TRANS64.TRYWAIT P0, [R0+URZ], R3 ;  /* 0x00000003000075a7 */ /* 0x0022a400080011ff */
[----:B--2---:R-:W-:Y:S05]  /*96c0*/  @!P0 NANOSLEEP.SYNCS 0x989680 ;  /* 0x009896800000895d */ /* 0x004fea0003900000 */
[----:B------:R-:W2:Y:S02]  /*96d0*/  @!P0 SYNCS.PHASECHK.TRANS64 P0, [R0+URZ], R3 ;  /* 0x00000003000085a7 */ /* 0x000ea400080010ff */
[----:B--2---:R-:W-:Y:S05]  /*96e0*/  @!P0 BRA `(.L_x_144) ;  /* 0xfffffffc00f08947 */ /* 0x004fea000383ffff */
[----:B------:R-:W-:Y:S05]  /*96f0*/  BRA `(.L_x_145) ;  /* 0xffffff9000287947 */ /* 0x000fea000383ffff */
.L_x_44:
[----:B------:R-:W-:-:S07]  /*9700*/  MOV R0, UR5 ;  /* 0x0000000500007c02 */ /* 0x000fce0008000f00 */
.L_x_146:
[----:B-1----:R1:W2:Y:S02]  /*9710*/  SYNCS.PHASECHK.TRANS64.TRYWAIT P0, [R0+URZ], R3 ;  /* 0x00000003000075a7 */ /* 0x0022a400080011ff */
[----:B--2---:R-:W-:Y:S05]  /*9720*/  @!P0 NANOSLEEP.SYNCS 0x989680 ;  /* 0x009896800000895d */ /* 0x004fea0003900000 */
[----:B------:R-:W2:Y:S02]  /*9730*/  @!P0 SYNCS.PHASECHK.TRANS64 P0, [R0+URZ], R3 ;  /* 0x00000003000085a7 */ /* 0x000ea400080010ff */
[----:B--2---:R-:W-:Y:S05]  /*9740*/  @!P0 BRA `(.L_x_146) ;  /* 0xfffffffc00f08947 */ /* 0x004fea000383ffff */
[----:B------:R-:W-:Y:S05]  /*9750*/  BRA `(.L_x_147) ;  /* 0xffffff9000347947 */ /* 0x000fea000383ffff */
.L_x_45:
[----:B------:R-:W-:-:S07]  /*9760*/  MOV R0, UR5 ;  /* 0x0000000500007c02 */ /* 0x000fce0008000f00 */
.L_x_148:
[----:B-1----:R1:W2:Y:S02]  /*9770*/  SYNCS.PHASECHK.TRANS64.TRYWAIT P0, [R0+URZ], R3 ;  /* 0x00000003000075a7 */ /* 0x0022a400080011ff */
[----:B--2---:R-:W-:Y:S05]  /*9780*/  @!P0 NANOSLEEP.SYNCS 0x989680 ;  /* 0x009896800000895d */ /* 0x004fea0003900000 */
[----:B------:R-:W2:Y:S02]  /*9790*/  @!P0 SYNCS.PHASECHK.TRANS64 P0, [R0+URZ], R3 ;  /* 0x00000003000085a7 */ /* 0x000ea400080010ff */
[----:B--2---:R-:W-:Y:S05]  /*97a0*/  @!P0 BRA `(.L_x_148) ;  /* 0xfffffffc00f08947 */ /* 0x004fea000383ffff */
[----:B------:R-:W-:Y:S05]  /*97b0*/  BRA `(.L_x_149) ;  /* 0xffffff9000407947 */ /* 0x000fea000383ffff */
.L_x_46:
[----:B------:R-:W-:-:S07]  /*97c0*/  MOV R0, UR5 ;  /* 0x0000000500007c02 */ /* 0x000fce0008000f00 */
.L_x_150:
[----:B-1----:R1:W2:Y:S02]  /*97d0*/  SYNCS.PHASECHK.TRANS64.TRYWAIT P0, [R0+URZ], R3 ;  /* 0x00000003000075a7 */ /* 0x0022a400080011ff */
[----:B--2---:R-:W-:Y:S05]  /*97e0*/  @!P0 NANOSLEEP.SYNCS 0x989680 ;  /* 0x009896800000895d */ /* 0x004fea0003900000 */
[----:B------:R-:W2:Y:S02]  /*97f0*/  @!P0 SYNCS.PHASECHK.TRANS64 P0, [R0+URZ], R3 ;  /* 0x00000003000085a7 */ /* 0x000ea400080010ff */
[----:B--2---:R-:W-:Y:S05]  /*9800*/  @!P0 BRA `(.L_x_150) ;  /* 0xfffffffc00f08947 */ /* 0x004fea000383ffff */
[----:B------:R-:W-:Y:S05]  /*9810*/  BRA `(.L_x_151) ;  /* 0xffffff90004c7947 */ /* 0x000fea000383ffff */
.L_x_47:
[----:B------:R-:W-:-:S07]  /*9820*/  MOV R0, UR5 ;  /* 0x0000000500007c02 */ /* 0x000fce0008000f00 */
.L_x_152:
[----:B-1----:R1:W2:Y:S02]  /*9830*/  SYNCS.PHASECHK.TRANS64.TRYWAIT P0, [R0+URZ], R3 ;  /* 0x00000003000075a7 */ /* 0x0022a400080011ff */
[----:B--2---:R-:W-:Y:S05]  /*9840*/  @!P0 NANOSLEEP.SYNCS 0x989680 ;  /* 0x009896800000895d */ /* 0x004fea0003900000 */
[----:B------:R-:W2:Y:S02]  /*9850*/  @!P0 SYNCS.PHASECHK.TRANS64 P0, [R0+URZ], R3 ;  /* 0x00000003000085a7 */ /* 0x000ea400080010ff */
[----:B--2---:R-:W-:Y:S05]  /*9860*/  @!P0 BRA `(.L_x_152) ;  /* 0xfffffffc00f08947 */ /* 0x004fea000383ffff */
[----:B------:R-:W-:Y:S05]  /*9870*/  BRA `(.L_x_153) ;  /* 0xffffff9000587947 */ /* 0x000fea000383ffff */
.L_x_50:
[----:B-1----:R1:W2:Y:S02]  /*9880*/  SYNCS.PHASECHK.TRANS64.TRYWAIT P0, [R2+URZ+0x110], R5 ;  /* 0x00011005020075a7 */ /* 0x0022a400080011ff */
[----:B--2---:R-:W-:Y:S05]  /*9890*/  @!P0 NANOSLEEP.SYNCS 0x989680 ;  /* 0x009896800000895d */ /* 0x004fea0003900000 */
[----:B------:R-:W2:Y:S02]  /*98a0*/  @!P0 SYNCS.PHASECHK.TRANS64 P0, [R2+URZ+0x110], R5 ;  /* 0x00011005020085a7 */ /* 0x000ea400080010ff */
[----:B--2---:R-:W-:Y:S05]  /*98b0*/  @!P0 BRA `(.L_x_50) ;  /* 0xfffffffc00f08947 */ /* 0x004fea000383ffff */
[----:B------:R-:W-:Y:S05]  /*98c0*/  BRA `(.L_x_154) ;  /* 0xffffff9000b47947 */ /* 0x000fea000383ffff */
.L_x_51:
[----:B------:R-:W-:-:S07]  /*98d0*/  MOV R2, UR4 ;  /* 0x0000000400027c02 */ /* 0x000fce0008000f00 */
.L_x_155:
[----:B-1----:R1:W2:Y:S02]  /*98e0*/  SYNCS.PHASECHK.TRANS64.TRYWAIT P0, [R2+URZ+0xc0], R5 ;  /* 0x0000c005020075a7 */ /* 0x0022a400080011ff */
[----:B--2---:R-:W-:Y:S05]  /*98f0*/  @!P0 NANOSLEEP.SYNCS 0x989680 ;  /* 0x009896800000895d */ /* 0x004fea0003900000 */
[----:B------:R-:W2:Y:S02]  /*9900*/  @!P0 SYNCS.PHASECHK.TRANS64 P0, [R2+URZ+0xc0], R5 ;  /* 0x0000c005020085a7 */ /* 0x000ea400080010ff */
[----:B--2---:R-:W-:Y:S05]  /*9910*/  @!P0 BRA `(.L_x_155) ;  /* 0xfffffffc00f08947 */ /* 0x004fea000383ffff */
[----:B------:R-:W-:Y:S05]  /*9920*/  BRA `(.L_x_156) ;  /* 0xffffff9000c47947 */ /* 0x000fea000383ffff */
.L_x_52:
[----:B-1----:R1:W2:Y:S02]  /*9930*/  SYNCS.PHASECHK.TRANS64.TRYWAIT P1, [R2+URZ+0xb0], R5 ;  /* 0x0000b005020075a7 */ /* 0x0022a400080211ff */
[----:B--2---:R-:W-:Y:S05]  /*9940*/  @!P1 NANOSLEEP.SYNCS 0x989680 ;  /* 0x009896800000995d */ /* 0x004fea0003900000 */
[----:B------:R-:W2:Y:S02]  /*9950*/  @!P1 SYNCS.PHASECHK.TRANS64 P1, [R2+URZ+0xb0], R5 ;  /* 0x0000b005020095a7 */ /* 0x000ea400080210ff */
[----:B--2---:R-:W-:Y:S05]  /*9960*/  @!P1 BRA `(.L_x_52) ;  /* 0xfffffffc00f09947 */ /* 0x004fea000383ffff */
[----:B------:R-:W-:Y:S05]  /*9970*/  BRA `(.L_x_157) ;  /* 0xffffff9000f47947 */ /* 0x000fea000383ffff */
.L_x_55:
[----:B------:R-:W-:-:S07]  /*9980*/  MOV R0, UR4 ;  /* 0x0000000400007c02 */ /* 0x000fce0008000f00 */
.L_x_158:
[----:B-1----:R1:W2:Y:S02]  /*9990*/  SYNCS.PHASECHK.TRANS64.TRYWAIT P0, [R0+URZ+0xc0], R3 ;  /* 0x0000c003000075a7 */ /* 0x0022a400080011ff */
[----:B--2---:R-:W-:Y:S05]  /*99a0*/  @!P0 NANOSLEEP.SYNCS 0x989680 ;  /* 0x009896800000895d */ /* 0x004fea0003900000 */
[----:B------:R-:W2:Y:S02]  /*99b0*/  @!P0 SYNCS.PHASECHK.TRANS64 P0, [R0+URZ+0xc0], R3 ;  /* 0x0000c003000085a7 */ /* 0x000ea400080010ff */
[----:B--2---:R-:W-:Y:S05]  /*99c0*/  @!P0 BRA `(.L_x_158) ;  /* 0xfffffffc00f08947 */ /* 0x004fea000383ffff */
[----:B------:R-:W-:Y:S05]  /*99d0*/  BRA `(.L_x_54) ;  /* 0xffffff9400487947 */ /* 0x000fea000383ffff */
.L_x_62:
[----:B-1----:R1:W2:Y:S02]  /*99e0*/  SYNCS.PHASECHK.TRANS64.TRYWAIT P1, [R0+URZ+0xb0], R5 ;  /* 0x0000b005000075a7 */ /* 0x0022a400080211ff */
[----:B--2---:R-:W-:Y:S05]  /*99f0*/  @!P1 NANOSLEEP.SYNCS 0x989680 ;  /* 0x009896800000995d */ /* 0x004fea0003900000 */
[----:B------:R-:W2:Y:S02]  /*9a00*/  @!P1 SYNCS.PHASECHK.TRANS64 P1, [R0+URZ+0xb0], R5 ;  /* 0x0000b005000095a7 */ /* 0x000ea400080210ff */
[----:B--2---:R-:W-:Y:S05]  /*9a10*/  @!P1 BRA `(.L_x_62) ;  /* 0xfffffffc00f09947 */ /* 0x004fea000383ffff */
[----:B------:R-:W-:Y:S05]  /*9a20*/  BRA `(.L_x_159) ;  /* 0xffffff9800bc7947 */ /* 0x000fea000383ffff */
.L_x_63:
[----:B------:R-:W-:-:S07]  /*9a30*/  MOV R3, UR30 ;  /* 0x0000001e00037c02 */ /* 0x000fce0008000f00 */
.L_x_160:
[----:B-1----:R1:W2:Y:S02]  /*9a40*/  SYNCS.PHASECHK.TRANS64.TRYWAIT P0, [R3+URZ+0xf0], R0 ;  /* 0x0000f000030075a7 */ /* 0x0022a400080011ff */
[----:B--2---:R-:W-:Y:S05]  /*9a50*/  @!P0 NANOSLEEP.SYNCS 0x989680 ;  /* 0x009896800000895d */ /* 0x004fea0003900000 */
[----:B------:R-:W2:Y:S02]  /*9a60*/  @!P0 SYNCS.PHASECHK.TRANS64 P0, [R3+URZ+0xf0], R0 ;  /* 0x0000f000030085a7 */ /* 0x000ea400080010ff */
[----:B--2---:R-:W-:Y:S05]  /*9a70*/  @!P0 BRA `(.L_x_160) ;  /* 0xfffffffc00f08947 */ /* 0x004fea000383ffff */
[----:B------:R-:W-:Y:S05]  /*9a80*/  BRA `(.L_x_161) ;  /* 0xffffff9800f47947 */ /* 0x000fea000383ffff */
.L_x_66:
[----:B------:R-:W-:Y:S07]  /*9a90*/  MOV R0, UR5 ;  /* 0x0000000500007c02 */ /* 0x000fee0008000f00 */
.L_x_162:
[----:B-1----:R1:W2:Y:S02]  /*9aa0*/  SYNCS.PHASECHK.TRANS64.TRYWAIT P0, [R0+URZ], R3 ;  /* 0x00000003000075a7 */ /* 0x0022a400080011ff */
[----:B--2---:R-:W-:Y:S05]  /*9ab0*/  @!P0 NANOSLEEP.SYNCS 0x989680 ;  /* 0x009896800000895d */ /* 0x004fea0003900000 */
[----:B------:R-:W2:Y:S02]  /*9ac0*/  @!P0 SYNCS.PHASECHK.TRANS64 P0, [R0+URZ], R3 ;  /* 0x00000003000085a7 */ /* 0x000ea400080010ff */
[----:B--2---:R-:W-:Y:S05]  /*9ad0*/  @!P0 BRA `(.L_x_162) ;  /* 0xfffffffc00f08947 */ /* 0x004fea000383ffff */
[----:B------:R-:W-:Y:S05]  /*9ae0*/  BRA `(.L_x_65) ;  /* 0xffffff9c00107947 */ /* 0x000fea000383ffff */
.L_x_69:
[----:B------:R-:W-:-:S07]  /*9af0*/  MOV R0, UR4 ;  /* 0x0000000400007c02 */ /* 0x000fce0008000f00 */
.L_x_163:
[----:B--2---:R2:W4:Y:S02]  /*9b00*/  SYNCS.PHASECHK.TRANS64.TRYWAIT P0, [R0+URZ], R3 ;  /* 0x00000003000075a7 */ /* 0x00452400080011ff */
[----:B----4-:R-:W-:Y:S05]  /*9b10*/  @!P0 NANOSLEEP.SYNCS 0x989680 ;  /* 0x009896800000895d */ /* 0x010fea0003900000 */
[----:B------:R-:W4:Y:S02]  /*9b20*/  @!P0 SYNCS.PHASECHK.TRANS64 P0, [R0+URZ], R3 ;  /* 0x00000003000085a7 */ /* 0x000f2400080010ff */
[----:B----4-:R-:W-:Y:S05]  /*9b30*/  @!P0 BRA `(.L_x_163) ;  /* 0xfffffffc00f08947 */ /* 0x010fea000383ffff */
[----:B------:R-:W-:Y:S05]  /*9b40*/  BRA `(.L_x_164) ;  /* 0xffffff9c00ec7947 */ /* 0x000fea000383ffff */
.L_x_70:
[----:B------:R-:W-:-:S07]  /*9b50*/  MOV R0, UR5 ;  /* 0x0000000500007c02 */ /* 0x000fce0008000f00 */
.L_x_165:
[----:B-1----:R1:W2:Y:S02]  /*9b60*/  SYNCS.PHASECHK.TRANS64.TRYWAIT P0, [R0+URZ], R3 ;  /* 0x00000003000075a7 */ /* 0x0022a400080011ff */
[----:B--2---:R-:W-:Y:S05]  /*9b70*/  @!P0 NANOSLEEP.SYNCS 0x989680 ;  /* 0x009896800000895d */ /* 0x004fea0003900000 */
[----:B------:R-:W2:Y:S02]  /*9b80*/  @!P0 SYNCS.PHASECHK.TRANS64 P0, [R0+URZ], R3 ;  /* 0x00000003000085a7 */ /* 0x000ea400080010ff */
[----:B--2---:R-:W-:Y:S05]  /*9b90*/  @!P0 BRA `(.L_x_165) ;  /* 0xfffffffc00f08947 */ /* 0x004fea000383ffff */
[----:B------:R-:W-:Y:S05]  /*9ba0*/  BRA `(.L_x_166) ;  /* 0xffffff9c00f87947 */ /* 0x000fea000383ffff */
.L_x_71:
[----:B------:R-:W-:-:S07]  /*9bb0*/  MOV R0, UR5 ;  /* 0x0000000500007c02 */ /* 0x000fce0008000f00 */
.L_x_167:
[----:B-1----:R1:W2:Y:S02]  /*9bc0*/  SYNCS.PHASECHK.TRANS64.TRYWAIT P0, [R0+URZ], R3 ;  /* 0x00000003000075a7 */ /* 0x0022a400080011ff */
[----:B--2---:R-:W-:Y:S05]  /*9bd0*/  @!P0 NANOSLEEP.SYNCS 0x989680 ;  /* 0x009896800000895d */ /* 0x004fea0003900000 */
[----:B------:R-:W2:Y:S02]  /*9be0*/  @!P0 SYNCS.PHASECHK.TRANS64 P0, [R0+URZ], R3 ;  /* 0x00000003000085a7 */ /* 0x000ea400080010ff */
[----:B--2---:R-:W-:Y:S05]  /*9bf0*/  @!P0 BRA `(.L_x_167) ;  /* 0xfffffffc00f08947 */ /* 0x004fea000383ffff */
[----:B------:R-:W-:Y:S05]  /*9c00*/  BRA `(.L_x_168) ;  /* 0xffffffa000047947 */ /* 0x000fea000383ffff */
.L_x_72:
[----:B------:R-:W-:-:S07]  /*9c10*/  MOV R0, UR4 ;  /* 0x0000000400007c02 */ /* 0x000fce0008000f00 */
.L_x_169:
[----:B-1----:R1:W2:Y:S02]  /*9c20*/  SYNCS.PHASECHK.TRANS64.TRYWAIT P0, [R0+URZ], R3 ;  /* 0x00000003000075a7 */ /* 0x0022a400080011ff */
[----:B--2---:R-:W-:Y:S05]  /*9c30*/  @!P0 NANOSLEEP.SYNCS 0x989680 ;  /* 0x009896800000895d */ /* 0x004fea0003900000 */
[----:B------:R-:W2:Y:S02]  /*9c40*/  @!P0 SYNCS.PHASECHK.TRANS64 P0, [R0+URZ], R3 ;  /* 0x00000003000085a7 */ /* 0x000ea400080010ff */
[----:B--2---:R-:W-:Y:S05]  /*9c50*/  @!P0 BRA `(.L_x_169) ;  /* 0xfffffffc00f08947 */ /* 0x004fea000383ffff */
[----:B------:R-:W-:Y:S05]  /*9c60*/  BRA `(.L_x_170) ;  /* 0xffffffa000107947 */ /* 0x000fea000383ffff */
.L_x_77:
[----:B--2---:R2:W3:Y:S02]  /*9c70*/  SYNCS.PHASECHK.TRANS64.TRYWAIT P0, [R12+URZ+0xb0], R9 ;  /* 0x0000b0090c0075a7 */ /* 0x0044e400080011ff */
[----:B---3--:R-:W-:Y:S05]  /*9c80*/  @!P0 NANOSLEEP.SYNCS 0x989680 ;  /* 0x009896800000895d */ /* 0x008fea0003900000 */
[----:B------:R-:W3:Y:S02]  /*9c90*/  @!P0 SYNCS.PHASECHK.TRANS64 P0, [R12+URZ+0xb0], R9 ;  /* 0x0000b0090c0085a7 */ /* 0x000ee400080010ff */
[----:B---3--:R-:W-:Y:S05]  /*9ca0*/  @!P0 BRA `(.L_x_77) ;  /* 0xfffffffc00f08947 */ /* 0x008fea000383ffff */
[----:B------:R-:W-:Y:S05]  /*9cb0*/  BRA `(.L_x_171) ;  /* 0xffffffa400307947 */ /* 0x000fea000383ffff */
.L_x_80:
[----:B------:R-:W-:Y:S07]  /*9cc0*/  MOV R0, UR21 ;  /* 0x0000001500007c02 */ /* 0x000fee0008000f00 */
.L_x_172:
[----:B--2---:R2:W3:Y:S02]  /*9cd0*/  SYNCS.PHASECHK.TRANS64.TRYWAIT P2, [R0+URZ+0xa8], R11 ;  /* 0x0000a80b000075a7 */ /* 0x0044e400080411ff */
[----:B---3--:R-:W-:Y:S05]  /*9ce0*/  @!P2 NANOSLEEP.SYNCS 0x989680 ;  /* 0x009896800000a95d */ /* 0x008fea0003900000 */
[----:B------:R-:W3:Y:S02]  /*9cf0*/  @!P2 SYNCS.PHASECHK.TRANS64 P2, [R0+URZ+0xa8], R11 ;  /* 0x0000a80b0000a5a7 */ /* 0x000ee400080410ff */
[----:B---3--:R-:W-:Y:S05]  /*9d00*/  @!P2 BRA `(.L_x_172) ;  /* 0xfffffffc00f0a947 */ /* 0x008fea000383ffff */
[----:B------:R-:W-:Y:S05]  /*9d10*/  BRA `(.L_x_79) ;  /* 0xffffffa800987947 */ /* 0x000fea000383ffff */
.L_x_83:
[----:B--2---:R-:W-:Y:S07]  /*9d20*/  MOV R0, UR21 ;  /* 0x0000001500007c02 */ /* 0x004fee0008000f00 */
.L_x_173:
[----:B--2---:R2:W3:Y:S02]  /*9d30*/  SYNCS.PHASECHK.TRANS64.TRYWAIT P0, [R0+URZ+0x80], R9 ;  /* 0x00008009000075a7 */ /* 0x0044e400080011ff */
[----:B---3--:R-:W-:Y:S05]  /*9d40*/  @!P0 NANOSLEEP.SYNCS 0x989680 ;  /* 0x009896800000895d */ /* 0x008fea0003900000 */
[----:B------:R-:W3:Y:S02]  /*9d50*/  @!P0 SYNCS.PHASECHK.TRANS64 P0, [R0+URZ+0x80], R9 ;  /* 0x00008009000085a7 */ /* 0x000ee400080010ff */
[----:B---3--:R-:W-:Y:S05]  /*9d60*/  @!P0 BRA `(.L_x_173) ;  /* 0xfffffffc00f08947 */ /* 0x008fea000383ffff */
[----:B------:R-:W-:Y:S05]  /*9d70*/  BRA `(.L_x_174) ;  /* 0xffffffa800f47947 */ /* 0x000fea000383ffff */
.L_x_84:
[----:B------:R-:W-:Y:S07]  /*9d80*/  MOV R0, UR21 ;  /* 0x0000001500007c02 */ /* 0x000fee0008000f00 */
.L_x_175:
[----:B--2---:R2:W3:Y:S02]  /*9d90*/  SYNCS.PHASECHK.TRANS64.TRYWAIT P0, [R0+URZ+0x88], R9 ;  /* 0x00008809000075a7 */ /* 0x0044e400080011ff */
[----:B---3--:R-:W-:Y:S05]  /*9da0*/  @!P0 NANOSLEEP.SYNCS 0x989680 ;  /* 0x009896800000895d */ /* 0x008fea0003900000 */
[----:B------:R-:W3:Y:S02]  /*9db0*/  @!P0 SYNCS.PHASECHK.TRANS64 P0, [R0+URZ+0x88], R9 ;  /* 0x00008809000085a7 */ /* 0x000ee400080010ff */
[----:B---3--:R-:W-:Y:S05]  /*9dc0*/  @!P0 BRA `(.L_x_175) ;  /* 0xfffffffc00f08947 */ /* 0x008fea000383ffff */
[----:B------:R-:W-:Y:S05]  /*9dd0*/  BRA `(.L_x_176) ;  /* 0xffffffac00307947 */ /* 0x000fea000383ffff */
.L_x_85:
[----:B------:R-:W-:Y:S07]  /*9de0*/  MOV R0, UR21 ;  /* 0x0000001500007c02 */ /* 0x000fee0008000f00 */
.L_x_177:
[----:B--2---:R2:W3:Y:S02]  /*9df0*/  SYNCS.PHASECHK.TRANS64.TRYWAIT P0, [R0+URZ+0x90], R9 ;  /* 0x00009009000075a7 */ /* 0x0044e400080011ff */
[----:B---3--:R-:W-:Y:S05]  /*9e00*/  @!P0 NANOSLEEP.SYNCS 0x989680 ;  /* 0x009896800000895d */ /* 0x008fea0003900000 */
[----:B------:R-:W3:Y:S02]  /*9e10*/  @!P0 SYNCS.PHASECHK.TRANS64 P0, [R0+URZ+0x90], R9 ;  /* 0x00009009000085a7 */ /* 0x000ee400080010ff */
[----:B---3--:R-:W-:Y:S05]  /*9e20*/  @!P0 BRA `(.L_x_177) ;  /* 0xfffffffc00f08947 */ /* 0x008fea000383ffff */
[----:B------:R-:W-:Y:S05]  /*9e30*/  BRA `(.L_x_178) ;  /* 0xffffffac00787947 */ /* 0x000fea000383ffff */
.L_x_86:
[----:B------:R-:W-:Y:S07]  /*9e40*/  MOV R0, UR21 ;  /* 0x0000001500007c02 */ /* 0x000fee0008000f00 */
.L_x_179:
[----:B--2---:R2:W3:Y:S02]  /*9e50*/  SYNCS.PHASECHK.TRANS64.TRYWAIT P0, [R0+URZ+0x98], R9 ;  /* 0x00009809000075a7 */ /* 0x0044e400080011ff */
[----:B---3--:R-:W-:Y:S05]  /*9e60*/  @!P0 NANOSLEEP.SYNCS 0x989680 ;  /* 0x009896800000895d */ /* 0x008fea0003900000 */
[----:B------:R-:W3:Y:S02]  /*9e70*/  @!P0 SYNCS.PHASECHK.TRANS64 P0, [R0+URZ+0x98], R9 ;  /* 0x00009809000085a7 */ /* 0x000ee400080010ff */
[----:B---3--:R-:W-:Y:S05]  /*9e80*/  @!P0 BRA `(.L_x_179) ;  /* 0xfffffffc00f08947 */ /* 0x008fea000383ffff */
[----:B------:R-:W-:Y:S05]  /*9e90*/  BRA `(.L_x_180) ;  /* 0xffffffac00bc7947 */ /* 0x000fea000383ffff */
.L_x_88:
[----:B------:R-:W-:-:S07]  /*9ea0*/  MOV R0, UR21 ;  /* 0x0000001500007c02 */ /* 0x000fce0008000f00 */
.L_x_181:
[----:B---3--:R3:W4:Y:S02]  /*9eb0*/  SYNCS.PHASECHK.TRANS64.TRYWAIT P0, [R0+URZ+0x80], R3 ;  /* 0x00008003000075a7 */ /* 0x00872400080011ff */
[----:B----4-:R-:W-:Y:S05]  /*9ec0*/  @!P0 NANOSLEEP.SYNCS 0x989680 ;  /* 0x009896800000895d */ /* 0x010fea0003900000 */
[----:B------:R-:W4:Y:S02]  /*9ed0*/  @!P0 SYNCS.PHASECHK.TRANS64 P0, [R0+URZ+0x80], R3 ;  /* 0x00008003000085a7 */ /* 0x000f2400080010ff */
[----:B----4-:R-:W-:Y:S05]  /*9ee0*/  @!P0 BRA `(.L_x_181) ;  /* 0xfffffffc00f08947 */ /* 0x010fea000383ffff */
[----:B------:R-:W-:Y:S05]  /*9ef0*/  BRA `(.L_x_182) ;  /* 0xffffffb000307947 */ /* 0x000fea000383ffff */
.L_x_89:
[----:B---3--:R-:W-:-:S07]  /*9f00*/  MOV R0, UR21 ;  /* 0x0000001500007c02 */ /* 0x008fce0008000f00 */
.L_x_183:
[----:B---3--:R3:W4:Y:S02]  /*9f10*/  SYNCS.PHASECHK.TRANS64.TRYWAIT P0, [R0+URZ+0x88], R3 ;  /* 0x00008803000075a7 */ /* 0x00872400080011ff */
[----:B----4-:R-:W-:Y:S05]  /*9f20*/  @!P0 NANOSLEEP.SYNCS 0x989680 ;  /* 0x009896800000895d */ /* 0x010fea0003900000 */
[----:B------:R-:W4:Y:S02]  /*9f30*/  @!P0 SYNCS.PHASECHK.TRANS64 P0, [R0+URZ+0x88], R3 ;  /* 0x00008803000085a7 */ /* 0x000f2400080010ff */
[----:B----4-:R-:W-:Y:S05]  /*9f40*/  @!P0 BRA `(.L_x_183) ;  /* 0xfffffffc00f08947 */ /* 0x010fea000383ffff */
[----:B------:R-:W-:Y:S05]  /*9f50*/  BRA `(.L_x_184) ;  /* 0xffffffb000207947 */ /* 0x000fea000383ffff */
.L_x_90:
[----:B---3--:R-:W-:-:S07]  /*9f60*/  MOV R0, UR21 ;  /* 0x0000001500007c02 */ /* 0x008fce0008000f00 */
.L_x_185:
[----:B---3--:R3:W4:Y:S02]  /*9f70*/  SYNCS.PHASECHK.TRANS64.TRYWAIT P0, [R0+URZ+0x90], R3 ;  /* 0x00009003000075a7 */ /* 0x00872400080011ff */
[----:B----4-:R-:W-:Y:S05]  /*9f80*/  @!P0 NANOSLEEP.SYNCS 0x989680 ;  /* 0x009896800000895d */ /* 0x010fea0003900000 */
[----:B------:R-:W4:Y:S02]  /*9f90*/  @!P0 SYNCS.PHASECHK.TRANS64 P0, [R0+URZ+0x90], R3 ;  /* 0x00009003000085a7 */ /* 0x000f2400080010ff */
[----:B----4-:R-:W-:Y:S05]  /*9fa0*/  @!P0 BRA `(.L_x_185) ;  /* 0xfffffffc00f08947 */ /* 0x010fea000383ffff */
[----:B------:R-:W-:Y:S05]  /*9fb0*/  BRA `(.L_x_186) ;  /* 0xffffffb000107947 */ /* 0x000fea000383ffff */
.L_x_92:
[----:B-1----:R1:W2:Y:S02]  /*9fc0*/  SYNCS.PHASECHK.TRANS64.TRYWAIT P0, [R3+URZ+0xb0], R0 ;  /* 0x0000b000030075a7 */ /* 0x0022a400080011ff */
[----:B--2---:R-:W-:Y:S05]  /*9fd0*/  @!P0 NANOSLEEP.SYNCS 0x989680 ;  /* 0x009896800000895d */ /* 0x004fea0003900000 */
[----:B------:R-:W2:Y:S02]  /*9fe0*/  @!P0 SYNCS.PHASECHK.TRANS64 P0, [R3+URZ+0xb0], R0 ;  /* 0x0000b000030085a7 */ /* 0x000ea400080010ff */
[----:B--2---:R-:W-:Y:S05]  /*9ff0*/  @!P0 BRA `(.L_x_92) ;  /* 0xfffffffc00f08947 */ /* 0x004fea000383ffff */
[----:B------:R-:W-:Y:S05]  /*a000*/  BRA `(.L_x_187) ;  /* 0xffffffb000d07947 */ /* 0x000fea000383ffff */
.L_x_103:
[----:B-1----:R-:W-:Y:S04]  /*a010*/  MOV R2, UR44 ;  /* 0x0000002c00027c02 */ /* 0x002fe80008000f00 */
[----:B------:R1:W2:Y:S03]  /*a020*/  SYNCS.PHASECHK.TRANS64.TRYWAIT P1, [R2+URZ+0x60], R3 ;  /* 0x00006003020075a7 */ /* 0x0002a600080211ff */
[----:B--2---:R-:W-:Y:S05]  /*a030*/  @!P1 NANOSLEEP.SYNCS 0x989680 ;  /* 0x009896800000995d */ /* 0x004fea0003900000 */
[----:B------:R-:W2:Y:S02]  /*a040*/  @!P1 SYNCS.PHASECHK.TRANS64 P1, [R2+URZ+0x60], R3 ;  /* 0x00006003020095a7 */ /* 0x000ea400080210ff */
[----:B--2---:R-:W-:Y:S05]  /*a050*/  @!P1 BRA `(.L_x_103) ;  /* 0xfffffffc00ec9947 */ /* 0x004fea000383ffff */
[----:B------:R-:W-:Y:S05]  /*a060*/  BRA `(.L_x_102) ;  /* 0xffffffc000407947 */ /* 0x000fea000383ffff */
.L_x_105:
[----:B-1----:R1:W4:Y:S02]  /*a070*/  SYNCS.PHASECHK.TRANS64.TRYWAIT P0, [R99+URZ+0xd0], R0 ;  /* 0x0000d000630075a7 */ /* 0x00232400080011ff */
[----:B----4-:R-:W-:Y:S05]  /*a080*/  @!P0 NANOSLEEP.SYNCS 0x989680 ;  /* 0x009896800000895d */ /* 0x010fea0003900000 */
[----:B------:R-:W4:Y:S02]  /*a090*/  @!P0 SYNCS.PHASECHK.TRANS64 P0, [R99+URZ+0xd0], R0 ;  /* 0x0000d000630085a7 */ /* 0x000f2400080010ff */
[----:B----4-:R-:W-:Y:S05]  /*a0a0*/  @!P0 BRA `(.L_x_105) ;  /* 0xfffffffc00f08947 */ /* 0x010fea000383ffff */
[----:B------:R-:W-:Y:S05]  /*a0b0*/  BRA `(.L_x_104) ;  /* 0xffffffc000687947 */ /* 0x000fea000383ffff */
.L_x_114:
[----:B---3--:R3:W4:Y:S02]  /*a0c0*/  SYNCS.PHASECHK.TRANS64.TRYWAIT P0, [R3+URZ+0x60], R0 ;  /* 0x00006000030075a7 */ /* 0x00872400080011ff */
[----:B----4-:R-:W-:Y:S05]  /*a0d0*/  @!P0 NANOSLEEP.SYNCS 0x989680 ;  /* 0x009896800000895d */ /* 0x010fea0003900000 */
[----:B------:R-:W4:Y:S02]  /*a0e0*/  @!P0 SYNCS.PHASECHK.TRANS64 P0, [R3+URZ+0x60], R0 ;  /* 0x00006000030085a7 */ /* 0x000f2400080010ff */
[----:B----4-:R-:W-:Y:S05]  /*a0f0*/  @!P0 BRA `(.L_x_114) ;  /* 0xfffffffc00f08947 */ /* 0x010fea000383ffff */
[----:B------:R-:W-:Y:S05]  /*a100*/  BRA `(.L_x_113) ;  /* 0xffffffcc00447947 */ /* 0x000fea000383ffff */
.L_x_122:
[----:B---3--:R3:W4:Y:S02]  /*a110*/  SYNCS.PHASECHK.TRANS64.TRYWAIT P0, [R62+URZ+0x60], R5 ;  /* 0x000060053e0075a7 */ /* 0x00872400080011ff */
[----:B----4-:R-:W-:Y:S05]  /*a120*/  @!P0 NANOSLEEP.SYNCS 0x989680 ;  /* 0x009896800000895d */ /* 0x010fea0003900000 */
[----:B------:R-:W4:Y:S02]  /*a130*/  @!P0 SYNCS.PHASECHK.TRANS64 P0, [R62+URZ+0x60], R5 ;  /* 0x000060053e0085a7 */ /* 0x000f2400080010ff */
[----:B----4-:R-:W-:Y:S05]  /*a140*/  @!P0 BRA `(.L_x_122) ;  /* 0xfffffffc00f08947 */ /* 0x010fea000383ffff */
[----:B------:R-:W-:Y:S05]  /*a150*/  BRA `(.L_x_121) ;  /* 0xffffffd800487947 */ /* 0x000fea000383ffff */
.L_x_130:
[----:B---3--:R3:W4:Y:S02]  /*a160*/  SYNCS.PHASECHK.TRANS64.TRYWAIT P0, [R62+URZ+0x60], R5 ;  /* 0x000060053e0075a7 */ /* 0x00872400080011ff */
[----:B----4-:R-:W-:Y:S05]  /*a170*/  @!P0 NANOSLEEP.SYNCS 0x989680 ;  /* 0x009896800000895d */ /* 0x010fea0003900000 */
[----:B------:R-:W4:Y:S02]  /*a180*/  @!P0 SYNCS.PHASECHK.TRANS64 P0, [R62+URZ+0x60], R5 ;  /* 0x000060053e0085a7 */ /* 0x000f2400080010ff */
[----:B----4-:R-:W-:Y:S05]  /*a190*/  @!P0 BRA `(.L_x_130) ;  /* 0xfffffffc00f08947 */ /* 0x010fea000383ffff */
[----:B------:R-:W-:Y:S05]  /*a1a0*/  BRA `(.L_x_129) ;  /* 0xffffffe4004c7947 */ /* 0x000fea000383ffff */
        .weak           $__internal_0_$__cuda_sm10x_tcgen05_guardrail_trap_col_being_dealloced_not_returned_by_alloc
        .type           $__internal_0_$__cuda_sm10x_tcgen05_guardrail_trap_col_being_dealloced_not_returned_by_alloc,@function
        .size           $__internal_0_$__cuda_sm10x_tcgen05_guardrail_trap_col_being_dealloced_not_returned_by_alloc,($__internal_1_$__cuda_sm10x_tcgen05_guardrail_trap_phase_invalid_during_alloc - $__internal_0_$__cuda_sm10x_tcgen05_guardrail_trap_col_being_dealloced_not_returned_by_alloc)
$__internal_0_$__cuda_sm10x_tcgen05_guardrail_trap_col_being_dealloced_not_returned_by_alloc:
[----:B------:R-:W-:Y:S05]  /*a1b0*/  BPT.TRAP 0x1 ;  /* 0x000000040000795c */ /* 0x000fea0000300000 */
[----:B------:R-:W-:-:S04]  /*a1c0*/  HFMA2 R3, -RZ, RZ, 0, 0 ;  /* 0x00000000ff037431 */ /* 0x000fc800000001ff */
[----:B------:R-:W-:Y:S05]  /*a1d0*/  RET.REL.NODEC R2 `(_ZN7cutlass13device_kernelINS_4gemm6kernel13GemmUniversalIN4cute5tupleIJiiiiEEENS1_10collective13CollectiveMmaINS1_35MainloopSm100TmaUmmaWarpSpecializedILi6ELi2ELi4ENS5_IJNS4_1CILi1EEENSA_ILi2EEESB_EEEEENS5_IJNSA_ILi128EEESF_NSA_ILi64EEEEEENS_6half_tENS5_IJlSB_lEEESI_SJ_NS4_8TiledMMAINS4_8MMA_AtomIJNS4_20SM100_MMA_F16BF16_SSISI_SI_fLi128ELi128ELNS4_4UMMA5MajorE0ELSO_0ELNSN_7ScaleInE0ELSP_0EEEEEENS4_6LayoutINS5_IJSB_SB_SB_EEENS5_IJNSA_ILi0EEESU_SU_EEEEENS5_IJNS4_10UnderscoreESX_SX_EEEEENS4_23SM90_TMA_LOAD_MULTICASTENS4_14ComposedLayoutINS4_7SwizzleILi3ELi4ELi3EEENS4_18smem_ptr_flag_bitsILi16EEENSS_INS5_IJNSA_ILi8EEESG_EEENS5_IJSG_SB_EEEEEEEvNS4_8identityENS4_13SM90_TMA_LOADES1A_vS1B_EENS_8epilogue10collective18CollectiveEpilogueINS1E_23Sm100TmaWarpSpecializedILi4ELi2ELi32ELb1ELb0EEEJSH_NS5_IJNSS_ISF_SB_EENSS_INSA_ILi32EEESB_EEEEESI_SJ_SI_SJ_NS1E_6fusion15FusionCallbacksIS1I_NS1N_17LinearCombinationISI_fSI_fLNS_15FloatRoundStyleE2EEESH_S1M_JEEENS4_5SM1004TMEM4LOAD26SM100_TMEM_LOAD_32dp32b32xES1C_NS11_INS12_ILi2ELi4ELi3EEES15_NSS_INS5_IJS16_S1K_EEENS5_IJS1K_SB_EEEEEEENS4_39AutoVectorizingCopyWithAssumedAlignmentILi128EEENS4_14SM90_TMA_STOREES21_S23_S23_EEEvvEEEEvNT_6ParamsE) ;  /* 0xffffff5c02887950 */ /* 0x000fea0003c3ffff */
        .weak           $__internal_1_$__cuda_sm10x_tcgen05_guardrail_trap_phase_invalid_during_alloc
        .type           $__internal_1_$__cuda_sm10x_tcgen05_guardrail_trap_phase_invalid_during_alloc,@function
        .size           $__internal_1_$__cuda_sm10x_tcgen05_guardrail_trap_phase_invalid_during_alloc,($__internal_2_$__cuda_sm10x_tcgen05_guardrail_trap_unallocated_columns_being_dealloced - $__internal_1_$__cuda_sm10x_tcgen05_guardrail_trap_phase_invalid_during_alloc)
$__internal_1_$__cuda_sm10x_tcgen05_guardrail_trap_phase_invalid_during_alloc:
[----:B------:R-:W-:Y:S05]  /*a1e0*/  BPT.TRAP 0x1 ;  /* 0x000000040000795c */ /* 0x000fea0000300000 */
[----:B------:R-:W-:-:S04]  /*a1f0*/  MOV R5, 0x0 ;  /* 0x0000000000057802 */ /* 0x000fc80000000f00 */
[----:B------:R-:W-:Y:S05]  /*a200*/  RET.REL.NODEC R4 `(_ZN7cutlass13device_kernelINS_4gemm6kernel13GemmUniversalIN4cute5tupleIJiiiiEEENS1_10collective13CollectiveMmaINS1_35MainloopSm100TmaUmmaWarpSpecializedILi6ELi2ELi4ENS5_IJNS4_1CILi1EEENSA_ILi2EEESB_EEEEENS5_IJNSA_ILi128EEESF_NSA_ILi64EEEEEENS_6half_tENS5_IJlSB_lEEESI_SJ_NS4_8TiledMMAINS4_8MMA_AtomIJNS4_20SM100_MMA_F16BF16_SSISI_SI_fLi128ELi128ELNS4_4UMMA5MajorE0ELSO_0ELNSN_7ScaleInE0ELSP_0EEEEEENS4_6LayoutINS5_IJSB_SB_SB_EEENS5_IJNSA_ILi0EEESU_SU_EEEEENS5_IJNS4_10UnderscoreESX_SX_EEEEENS4_23SM90_TMA_LOAD_MULTICASTENS4_14ComposedLayoutINS4_7SwizzleILi3ELi4ELi3EEENS4_18smem_ptr_flag_bitsILi16EEENSS_INS5_IJNSA_ILi8EEESG_EEENS5_IJSG_SB_EEEEEEEvNS4_8identityENS4_13SM90_TMA_LOADES1A_vS1B_EENS_8epilogue10collective18CollectiveEpilogueINS1E_23Sm100TmaWarpSpecializedILi4ELi2ELi32ELb1ELb0EEEJSH_NS5_IJNSS_ISF_SB_EENSS_INSA_ILi32EEESB_EEEEESI_SJ_SI_SJ_NS1E_6fusion15FusionCallbacksIS1I_NS1N_17LinearCombinationISI_fSI_fLNS_15FloatRoundStyleE2EEESH_S1M_JEEENS4_5SM1004TMEM4LOAD26SM100_TMEM_LOAD_32dp32b32xES1C_NS11_INS12_ILi2ELi4ELi3EEES15_NSS_INS5_IJS16_S1K_EEENS5_IJS1K_SB_EEEEEEENS4_39AutoVectorizingCopyWithAssumedAlignmentILi128EEENS4_14SM90_TMA_STOREES21_S23_S23_EEEvvEEEEvNT_6ParamsE) ;  /* 0xffffff5c047c7950 */ /* 0x000fea0003c3ffff */
        .weak           $__internal_2_$__cuda_sm10x_tcgen05_guardrail_trap_unallocated_columns_being_dealloced
        .type           $__internal_2_$__cuda_sm10x_tcgen05_guardrail_trap_unallocated_columns_being_dealloced,@function
        .size           $__internal_2_$__cuda_sm10x_tcgen05_guardrail_trap_unallocated_columns_being_dealloced,(.L_x_189 - $__internal_2_$__cuda_sm10x_tcgen05_guardrail_trap_unallocated_columns_being_dealloced)
$__internal_2_$__cuda_sm10x_tcgen05_guardrail_trap_unallocated_columns_being_dealloced:
[----:B------:R-:W-:Y:S05]  /*a210*/  BPT.TRAP 0x1 ;  /* 0x000000040000795c */ /* 0x000fea0000300000 */
[----:B------:R-:W-:-:S04]  /*a220*/  HFMA2 R3, -RZ, RZ, 0, 0 ;  /* 0x00000000ff037431 */ /* 0x000fc800000001ff */
[----:B------:R-:W-:Y:S05]  /*a230*/  RET.REL.NODEC R2 `(_ZN7cutlass13device_kernelINS_4gemm6kernel13GemmUniversalIN4cute5tupleIJiiiiEEENS1_10collective13CollectiveMmaINS1_35MainloopSm100TmaUmmaWarpSpecializedILi6ELi2ELi4ENS5_IJNS4_1CILi1EEENSA_ILi2EEESB_EEEEENS5_IJNSA_ILi128EEESF_NSA_ILi64EEEEEENS_6half_tENS5_IJlSB_lEEESI_SJ_NS4_8TiledMMAINS4_8MMA_AtomIJNS4_20SM100_MMA_F16BF16_SSISI_SI_fLi128ELi128ELNS4_4UMMA5MajorE0ELSO_0ELNSN_7ScaleInE0ELSP_0EEEEEENS4_6LayoutINS5_IJSB_SB_SB_EEENS5_IJNSA_ILi0EEESU_SU_EEEEENS5_IJNS4_10UnderscoreESX_SX_EEEEENS4_23SM90_TMA_LOAD_MULTICASTENS4_14ComposedLayoutINS4_7SwizzleILi3ELi4ELi3EEENS4_18smem_ptr_flag_bitsILi16EEENSS_INS5_IJNSA_ILi8EEESG_EEENS5_IJSG_SB_EEEEEEEvNS4_8identityENS4_13SM90_TMA_LOADES1A_vS1B_EENS_8epilogue10collective18CollectiveEpilogueINS1E_23Sm100TmaWarpSpecializedILi4ELi2ELi32ELb1ELb0EEEJSH_NS5_IJNSS_ISF_SB_EENSS_INSA_ILi32EEESB_EEEEESI_SJ_SI_SJ_NS1E_6fusion15FusionCallbacksIS1I_NS1N_17LinearCombinationISI_fSI_fLNS_15FloatRoundStyleE2EEESH_S1M_JEEENS4_5SM1004TMEM4LOAD26SM100_TMEM_LOAD_32dp32b32xES1C_NS11_INS12_ILi2ELi4ELi3EEES15_NSS_INS5_IJS16_S1K_EEENS5_IJS1K_SB_EEEEEEENS4_39AutoVectorizingCopyWithAssumedAlignmentILi128EEENS4_14SM90_TMA_STOREES21_S23_S23_EEEvvEEEEvNT_6ParamsE) ;  /* 0xffffff5c02707950 */ /* 0x000fea0003c3ffff */
.L_x_188:
[----:B------:R-:W-:-:S00]  /*a240*/  BRA `(.L_x_188) ;  /* 0xfffffffc00fc7947 */ /* 0x000fc0000383ffff */
[----:B------:R-:W-:-:S00]  /*a250*/  NOP ;  /* 0x0000000000007918 */ /* 0x000fc00000000000 */
        /* <DEDUP_REMOVED lines=10> */
.L_x_189:


//--------------------- .nv.global.init           --------------------------
	.section	.nv.global.init,"aw",@progbits
.nv.global.init:
	.type		$str$27,@object
	.size		$str$27,($str$28 - $str$27)
$str$27:
        /*0000*/ 	.byte	0x28, 0x61, 0x64, 0x64, 0x72, 0x65, 0x73, 0x73, 0x20, 0x26, 0x20, 0x6d, 0x61, 0x73, 0x6b, 0x29
        /*0010*/ 	.byte	0x20, 0x3d, 0x3d, 0x20, 0x30, 0x00
	.type		$str$28,@object
	.size		$str$28,($str$26 - $str$28)
$str$28:
        /*0016*/ 	.byte	0x2f, 0x74, 0x6d, 0x70, 0x2f, 0x63, 0x75, 0x74, 0x6c, 0x61, 0x73, 0x73, 0x5f, 0x73, 0x77, 0x65
        /*0026*/ 	.byte	0x65, 0x70, 0x5f, 0x73, 0x72, 0x63, 0x2f, 0x69, 0x6e, 0x63, 0x6c, 0x75, 0x64, 0x65, 0x2f, 0x63
        /*0036*/ 	.byte	0x75, 0x74, 0x65, 0x2f, 0x70, 0x6f, 0x69, 0x6e, 0x74, 0x65, 0x72, 0x5f, 0x66, 0x6c, 0x61, 0x67
        /*0046*/ 	.byte	0x67, 0x65, 0x64, 0x2e, 0x68, 0x70, 0x70, 0x00
	.type		$str$26,@object
	.size		$str$26,($str$25 - $str$26)
$str$26:
        /*004e*/ 	.byte	0x2f, 0x74, 0x6d, 0x70, 0x2f, 0x63, 0x75, 0x74, 0x6c, 0x61, 0x73, 0x73, 0x5f, 0x73, 0x77, 0x65
        /*005e*/ 	.byte	0x65, 0x70, 0x5f, 0x73, 0x72, 0x63, 0x2f, 0x69, 0x6e, 0x63, 0x6c, 0x75, 0x64, 0x65, 0x2f, 0x63
        /*006e*/ 	.byte	0x75, 0x74, 0x65, 0x2f, 0x61, 0x74, 0x6f, 0x6d, 0x2f, 0x63, 0x6f, 0x70, 0x79, 0x5f, 0x74, 0x72
        /*007e*/ 	.byte	0x61, 0x69, 0x74, 0x73, 0x5f, 0x73, 0x6d, 0x31, 0x30, 0x30, 0x2e, 0x68, 0x70, 0x70, 0x00
	.type		$str$25,@object
	.size		$str$25,(__unnamed_1 - $str$25)
$str$25:
        /*008d*/ 	.byte	0x28, 0x28, 0x75, 0x69, 0x6e, 0x74, 0x33, 0x32, 0x5f, 0x74, 0x28, 0x74, 0x68, 0x72, 0x65, 0x61
        /*009d*/ 	.byte	0x64, 0x49, 0x64, 0x78, 0x2e, 0x78, 0x29, 0x20, 0x2f, 0x20, 0x33, 0x32, 0x29, 0x20, 0x25, 0x20
        /*00ad*/ 	.byte	0x34, 0x29, 0x20, 0x3d, 0x3d, 0x20, 0x28, 0x28, 0x28, 0x74, 0x6d, 0x65, 0x6d, 0x5f, 0x61, 0x64
        /*00bd*/ 	.byte	0x64, 0x72, 0x20, 0x3e, 0x3e, 0x20, 0x31, 0x36, 0x29, 0x20, 0x2f, 0x20, 0x33, 0x32, 0x29, 0x20
        /*00cd*/ 	.byte	0x25, 0x20, 0x34, 0x29, 0x00
	.type		__unnamed_1,@object
	.size		__unnamed_1,(__unnamed_2 - __unnamed_1)
__unnamed_1:
        /*00d2*/ 	.byte	0x61, 0x75, 0x74, 0x6f, 0x20, 0x63, 0x75, 0x74, 0x65, 0x3a, 0x3a, 0x61, 0x73, 0x5f, 0x70, 0x6f
        /* <DEDUP_REMOVED lines=24> */
        /*0262*/ 	.byte	0x3e, 0x3e, 0x3e, 0x3e, 0x5d, 0x00
	.type		__unnamed_2,@object
	.size		__unnamed_2,(.L_2 - __unnamed_2)
__unnamed_2:
        /* <DEDUP_REMOVED lines=42> */
        /*0508*/ 	.byte	0x3e, 0x3e, 0x5d, 0x00
.L_2:


//--------------------- .nv.shared._ZN7cutlass13device_kernelINS_4gemm6kernel13GemmUniversalIN4cute5tupleIJiiiiEEENS1_10collective13CollectiveMmaINS1_35MainloopSm100TmaUmmaWarpSpecializedILi6ELi2ELi4ENS5_IJNS4_1CILi1EEENSA_ILi2EEESB_EEEEENS5_IJNSA_ILi128EEESF_NSA_ILi64EEEEEENS_6half_tENS5_IJlSB_lEEESI_SJ_NS4_8TiledMMAINS4_8MMA_AtomIJNS4_20SM100_MMA_F16BF16_SSISI_SI_fLi128ELi128ELNS4_4UMMA5MajorE0ELSO_0ELNSN_7ScaleInE0ELSP_0EEEEEENS4_6LayoutINS5_IJSB_SB_SB_EEENS5_IJNSA_ILi0EEESU_SU_EEEEENS5_IJNS4_10UnderscoreESX_SX_EEEEENS4_23SM90_TMA_LOAD_MULTICASTENS4_14ComposedLayoutINS4_7SwizzleILi3ELi4ELi3EEENS4_18smem_ptr_flag_bitsILi16EEENSS_INS5_IJNSA_ILi8EEESG_EEENS5_IJSG_SB_EEEEEEEvNS4_8identityENS4_13SM90_TMA_LOADES1A_vS1B_EENS_8epilogue10collective18CollectiveEpilogueINS1E_23Sm100TmaWarpSpecializedILi4ELi2ELi32ELb1ELb0EEEJSH_NS5_IJNSS_ISF_SB_EENSS_INSA_ILi32EEESB_EEEEESI_SJ_SI_SJ_NS1E_6fusion15FusionCallbacksIS1I_NS1N_17LinearCombinationISI_fSI_fLNS_15FloatRoundStyleE2EEESH_S1M_JEEENS4_5SM1004TMEM4LOAD26SM100_TMEM_LOAD_32dp32b32xES1C_NS11_INS12_ILi2ELi4ELi3EEES15_NSS_INS5_IJS16_S1K_EEENS5_IJS1K_SB_EEEEEEENS4_39AutoVectorizingCopyWithAssumedAlignmentILi128EEENS4_14SM90_TMA_STOREES21_S23_S23_EEEvvEEEEvNT_6ParamsE --------------------------
	.section	.nv.shared._ZN7cutlass13device_kernelINS_4gemm6kernel13GemmUniversalIN4cute5tupleIJiiiiEEENS1_10collective13CollectiveMmaINS1_35MainloopSm100TmaUmmaWarpSpecializedILi6ELi2ELi4ENS5_IJNS4_1CILi1EEENSA_ILi2EEESB_EEEEENS5_IJNSA_ILi128EEESF_NSA_ILi64EEEEEENS_6half_tENS5_IJlSB_lEEESI_SJ_NS4_8TiledMMAINS4_8MMA_AtomIJNS4_20SM100_MMA_F16BF16_SSISI_SI_fLi128ELi128ELNS4_4UMMA5MajorE0ELSO_0ELNSN_7ScaleInE0ELSP_0EEEEEENS4_6LayoutINS5_IJSB_SB_SB_EEENS5_IJNSA_ILi0EEESU_SU_EEEEENS5_IJNS4_10UnderscoreESX_SX_EEEEENS4_23SM90_TMA_LOAD_MULTICASTENS4_14ComposedLayoutINS4_7SwizzleILi3ELi4ELi3EEENS4_18smem_ptr_flag_bitsILi16EEENSS_INS5_IJNSA_ILi8EEESG_EEENS5_IJSG_SB_EEEEEEEvNS4_8identityENS4_13SM90_TMA_LOADES1A_vS1B_EENS_8epilogue10collective18CollectiveEpilogueINS1E_23Sm100TmaWarpSpecializedILi4ELi2ELi32ELb1ELb0EEEJSH_NS5_IJNSS_ISF_SB_EENSS_INSA_ILi32EEESB_EEEEESI_SJ_SI_SJ_NS1E_6fusion15FusionCallbacksIS1I_NS1N_17LinearCombinationISI_fSI_fLNS_15FloatRoundStyleE2EEESH_S1M_JEEENS4_5SM1004TMEM4LOAD26SM100_TMEM_LOAD_32dp32b32xES1C_NS11_INS12_ILi2ELi4ELi3EEES15_NSS_INS5_IJS16_S1K_EEENS5_IJS1K_SB_EEEEEEENS4_39AutoVectorizingCopyWithAssumedAlignmentILi128EEENS4_14SM90_TMA_STOREES21_S23_S23_EEEvvEEEEvNT_6ParamsE,"aw",@nobits
	.sectionflags	@""
	.align	16
	.zero		1024


//--------------------- .nv.shared.reserved.0     --------------------------
	.section	.nv.shared.reserved.0,"aw",@nobits
	.weak		__nv_reservedSMEM_offset_0_alias
	.size		__nv_reservedSMEM_offset_0_alias, 0, 64
	.other		__nv_reservedSMEM_offset_0_alias,@"STO_CUDA_RESERVED_SHARED STV_DEFAULT"
__nv_reservedSMEM_offset_0_alias:
	.zero		0
.nv.shared.reserved.0:
	.zero		64
	.weak		__nv_reservedSMEM_tcgen05_partition
	.type		__nv_reservedSMEM_tcgen05_partition,@object
	.size		__nv_reservedSMEM_tcgen05_partition,(.L_0 - __nv_reservedSMEM_tcgen05_partition)
__nv_reservedSMEM_tcgen05_partition:
	.zero		32
.L_0:


//--------------------- .nv.global                --------------------------
	.section	.nv.global,"aw",@nobits
.nv.global:
	.type		_ZN40_INTERNAL_7a861064_4_k_cu_d47b3652_311424cute1_E,@object
	.size		_ZN40_INTERNAL_7a861064_4_k_cu_d47b3652_311424cute1_E,(_ZN40_INTERNAL_7a861064_4_k_cu_d47b3652_311424cuda3std3__45__cpo6cbeginE - _ZN40_INTERNAL_7a861064_4_k_cu_d47b3652_311424cute1_E)
_ZN40_INTERNAL_7a861064_4_k_cu_d47b3652_311424cute1_E:
	.zero		1
	.type		_ZN40_INTERNAL_7a861064_4_k_cu_d47b3652_311424cuda3std3__45__cpo6cbeginE,@object
	.size		_ZN40_INTERNAL_7a861064_4_k_cu_d47b3652_311424cuda3std3__45__cpo6cbeginE,(_ZN40_INTERNAL_7a861064_4_k_cu_d47b3652_311424cuda3std3__48in_placeE - _ZN40_INTERNAL_7a861064_4_k_cu_d47b3652_311424cuda3std3__45__cpo6cbeginE)
_ZN40_INTERNAL_7a861064_4_k_cu_d47b3652_311424cuda3std3__45__cpo6cbeginE:
	.zero		1
	.type		_ZN40_INTERNAL_7a861064_4_k_cu_d47b3652_311424cuda3std3__48in_placeE,@object
	.size		_ZN40_INTERNAL_7a861064_4_k_cu_d47b3652_311424cuda3std3__48in_placeE,(_ZN40_INTERNAL_7a861064_4_k_cu_d47b3652_311424cuda3std6ranges3__45__cpo9iter_moveE - _ZN40_INTERNAL_7a861064_4_k_cu_d47b3652_311424cuda3std3__48in_placeE)
_ZN40_INTERNAL_7a861064_4_k_cu_d47b3652_311424cuda3std3__48in_placeE:
	.zero		1
	.type		_ZN40_INTERNAL_7a861064_4_k_cu_d47b3652_311424cuda3std6ranges3__45__cpo9iter_moveE,@object
	.size		_ZN40_INTERNAL_7a861064_4_k_cu_d47b3652_311424cuda3std6ranges3__45__cpo9iter_moveE,(_ZN40_INTERNAL_7a861064_4_k_cu_d47b3652_311424cuda3std3__45__cpo5beginE - _ZN40_INTERNAL_7a861064_4_k_cu_d47b3652_311424cuda3std6ranges3__45__cpo9iter_moveE)
_ZN40_INTERNAL_7a861064_4_k_cu_d47b3652_311424cuda3std6ranges3__45__cpo9iter_moveE:
	.zero		1
	.type		_ZN40_INTERNAL_7a861064_4_k_cu_d47b3652_311424cuda3std3__45__cpo5beginE,@object
	.size		_ZN40_INTERNAL_7a861064_4_k_cu_d47b3652_311424cuda3std3__45__cpo5beginE,(_ZN40_INTERNAL_7a861064_4_k_cu_d47b3652_311424cuda3std3__442_GLOBAL__N__7a861064_4_k_cu_d47b3652_311426ignoreE - _ZN40_INTERNAL_7a861064_4_k_cu_d47b3652_311424cuda3std3__45__cpo5beginE)
_ZN40_INTERNAL_7a861064_4_k_cu_d47b3652_311424cuda3std3__45__cpo5beginE:
	.zero		1
	.type		_ZN40_INTERNAL_7a861064_4_k_cu_d47b3652_311424cuda3std3__442_GLOBAL__N__7a861064_4_k_cu_d47b3652_311426ignoreE,@object
	.size		_ZN40_INTERNAL_7a861064_4_k_cu_d47b3652_311424cuda3std3__442_GLOBAL__N__7a861064_4_k_cu_d47b3652_311426ignoreE,(_ZN40_INTERNAL_7a861064_4_k_cu_d47b3652_311424cute7productE - _ZN40_INTERNAL_7a861064_4_k_cu_d47b3652_311424cuda3std3__442_GLOBAL__N__7a861064_4_k_cu_d47b3652_311426ignoreE)
_ZN40_INTERNAL_7a861064_4_k_cu_d47b3652_311424cuda3std3__442_GLOBAL__N__7a861064_4_k_cu_d47b3652_311426ignoreE:
	.zero		1
	.type		_ZN40_INTERNAL_7a861064_4_k_cu_d47b3652_311424cute7productE,@object
	.size		_ZN40_INTERNAL_7a861064_4_k_cu_d47b3652_311424cute7productE,(_ZN40_INTERNAL_7a861064_4_k_cu_d47b3652_311424cuda3std3__45__cpo3endE - _ZN40_INTERNAL_7a861064_4_k_cu_d47b3652_311424cute7productE)
_ZN40_INTERNAL_7a861064_4_k_cu_d47b3652_311424cute7productE:
	.zero		1
	.type		_ZN40_INTERNAL_7a861064_4_k_cu_d47b3652_311424cuda3std3__45__cpo3endE,@object
	.size		_ZN40_INTERNAL_7a861064_4_k_cu_d47b3652_311424cuda3std3__45__cpo3endE,(_ZN40_INTERNAL_7a861064_4_k_cu_d47b3652_311424cuda3std3__419piecewise_constructE - _ZN40_INTERNAL_7a861064_4_k_cu_d47b3652_311424cuda3std3__45__cpo3endE)
_ZN40_INTERNAL_7a861064_4_k_cu_d47b3652_311424cuda3std3__45__cpo3endE:
	.zero		1
	.type		_ZN40_INTERNAL_7a861064_4_k_cu_d47b3652_311424cuda3std3__419piecewise_constructE,@object
	.size		_ZN40_INTERNAL_7a861064_4_k_cu_d47b3652_311424cuda3std3__419piecewise_constructE,(_ZN40_INTERNAL_7a861064_4_k_cu_d47b3652_311424cuda3std3__45__cpo4cendE - _ZN40_INTERNAL_7a861064_4_k_cu_d47b3652_311424cuda3std3__419piecewise_constructE)
_ZN40_INTERNAL_7a861064_4_k_cu_d47b3652_311424cuda3std3__419piecewise_constructE:
	.zero		1
	.type		_ZN40_INTERNAL_7a861064_4_k_cu_d47b3652_311424cuda3std3__45__cpo4cendE,@object
	.size		_ZN40_INTERNAL_7a861064_4_k_cu_d47b3652_311424cuda3std3__45__cpo4cendE,(_ZN40_INTERNAL_7a861064_4_k_cu_d47b3652_311424cuda3std6ranges3__45__cpo4swapE - _ZN40_INTERNAL_7a861064_4_k_cu_d47b3652_311424cuda3std3__45__cpo4cendE)
_ZN40_INTERNAL_7a861064_4_k_cu_d47b3652_311424cuda3std3__45__cpo4cendE:
	.zero		1
	.type		_ZN40_INTERNAL_7a861064_4_k_cu_d47b3652_311424cuda3std6ranges3__45__cpo4swapE,@object
	.size		_ZN40_INTERNAL_7a861064_4_k_cu_d47b3652_311424cuda3std6ranges3__45__cpo4swapE,(.L_10 - _ZN40_INTERNAL_7a861064_4_k_cu_d47b3652_311424cuda3std6ranges3__45__cpo4swapE)
_ZN40_INTERNAL_7a861064_4_k_cu_d47b3652_311424cuda3std6ranges3__45__cpo4swapE:
	.zero		1
.L_10:


//--------------------- .nv.constant0._ZN7cutlass13device_kernelINS_4gemm6kernel13GemmUniversalIN4cute5tupleIJiiiiEEENS1_10collective13CollectiveMmaINS1_35MainloopSm100TmaUmmaWarpSpecializedILi6ELi2ELi4ENS5_IJNS4_1CILi1EEENSA_ILi2EEESB_EEEEENS5_IJNSA_ILi128EEESF_NSA_ILi64EEEEEENS_6half_tENS5_IJlSB_lEEESI_SJ_NS4_8TiledMMAINS4_8MMA_AtomIJNS4_20SM100_MMA_F16BF16_SSISI_SI_fLi128ELi128ELNS4_4UMMA5MajorE0ELSO_0ELNSN_7ScaleInE0ELSP_0EEEEEENS4_6LayoutINS5_IJSB_SB_SB_EEENS5_IJNSA_ILi0EEESU_SU_EEEEENS5_IJNS4_10UnderscoreESX_SX_EEEEENS4_23SM90_TMA_LOAD_MULTICASTENS4_14ComposedLayoutINS4_7SwizzleILi3ELi4ELi3EEENS4_18smem_ptr_flag_bitsILi16EEENSS_INS5_IJNSA_ILi8EEESG_EEENS5_IJSG_SB_EEEEEEEvNS4_8identityENS4_13SM90_TMA_LOADES1A_vS1B_EENS_8epilogue10collective18CollectiveEpilogueINS1E_23Sm100TmaWarpSpecializedILi4ELi2ELi32ELb1ELb0EEEJSH_NS5_IJNSS_ISF_SB_EENSS_INSA_ILi32EEESB_EEEEESI_SJ_SI_SJ_NS1E_6fusion15FusionCallbacksIS1I_NS1N_17LinearCombinationISI_fSI_fLNS_15FloatRoundStyleE2EEESH_S1M_JEEENS4_5SM1004TMEM4LOAD26SM100_TMEM_LOAD_32dp32b32xES1C_NS11_INS12_ILi2ELi4ELi3EEES15_NSS_INS5_IJS16_S1K_EEENS5_IJS1K_SB_EEEEEEENS4_39AutoVectorizingCopyWithAssumedAlignmentILi128EEENS4_14SM90_TMA_STOREES21_S23_S23_EEEvvEEEEvNT_6ParamsE --------------------------
	.section	.nv.constant0._ZN7cutlass13device_kernelINS_4gemm6kernel13GemmUniversalIN4cute5tupleIJiiiiEEENS1_10collective13CollectiveMmaINS1_35MainloopSm100TmaUmmaWarpSpecializedILi6ELi2ELi4ENS5_IJNS4_1CILi1EEENSA_ILi2EEESB_EEEEENS5_IJNSA_ILi128EEESF_NSA_ILi64EEEEEENS_6half_tENS5_IJlSB_lEEESI_SJ_NS4_8TiledMMAINS4_8MMA_AtomIJNS4_20SM100_MMA_F16BF16_SSISI_SI_fLi128ELi128ELNS4_4UMMA5MajorE0ELSO_0ELNSN_7ScaleInE0ELSP_0EEEEEENS4_6LayoutINS5_IJSB_SB_SB_EEENS5_IJNSA_ILi0EEESU_SU_EEEEENS5_IJNS4_10UnderscoreESX_SX_EEEEENS4_23SM90_TMA_LOAD_MULTICASTENS4_14ComposedLayoutINS4_7SwizzleILi3ELi4ELi3EEENS4_18smem_ptr_flag_bitsILi16EEENSS_INS5_IJNSA_ILi8EEESG_EEENS5_IJSG_SB_EEEEEEEvNS4_8identityENS4_13SM90_TMA_LOADES1A_vS1B_EENS_8epilogue10collective18CollectiveEpilogueINS1E_23Sm100TmaWarpSpecializedILi4ELi2ELi32ELb1ELb0EEEJSH_NS5_IJNSS_ISF_SB_EENSS_INSA_ILi32EEESB_EEEEESI_SJ_SI_SJ_NS1E_6fusion15FusionCallbacksIS1I_NS1N_17LinearCombinationISI_fSI_fLNS_15FloatRoundStyleE2EEESH_S1M_JEEENS4_5SM1004TMEM4LOAD26SM100_TMEM_LOAD_32dp32b32xES1C_NS11_INS12_ILi2ELi4ELi3EEES15_NSS_INS5_IJS16_S1K_EEENS5_IJS1K_SB_EEEEEEENS4_39AutoVectorizingCopyWithAssumedAlignmentILi128EEENS4_14SM90_TMA_STOREES21_S23_S23_EEEvvEEEEvNT_6ParamsE,"a",@progbits
	.sectionflags	@""
	.align	4
.nv.constant0._ZN7cutlass13device_kernelINS_4gemm6kernel13GemmUniversalIN4cute5tupleIJiiiiEEENS1_10collective13CollectiveMmaINS1_35MainloopSm100TmaUmmaWarpSpecializedILi6ELi2ELi4ENS5_IJNS4_1CILi1EEENSA_ILi2EEESB_EEEEENS5_IJNSA_ILi128EEESF_NSA_ILi64EEEEEENS_6half_tENS5_IJlSB_lEEESI_SJ_NS4_8TiledMMAINS4_8MMA_AtomIJNS4_20SM100_MMA_F16BF16_SSISI_SI_fLi128ELi128ELNS4_4UMMA5MajorE0ELSO_0ELNSN_7ScaleInE0ELSP_0EEEEEENS4_6LayoutINS5_IJSB_SB_SB_EEENS5_IJNSA_ILi0EEESU_SU_EEEEENS5_IJNS4_10UnderscoreESX_SX_EEEEENS4_23SM90_TMA_LOAD_MULTICASTENS4_14ComposedLayoutINS4_7SwizzleILi3ELi4ELi3EEENS4_18smem_ptr_flag_bitsILi16EEENSS_INS5_IJNSA_ILi8EEESG_EEENS5_IJSG_SB_EEEEEEEvNS4_8identityENS4_13SM90_TMA_LOADES1A_vS1B_EENS_8epilogue10collective18CollectiveEpilogueINS1E_23Sm100TmaWarpSpecializedILi4ELi2ELi32ELb1ELb0EEEJSH_NS5_IJNSS_ISF_SB_EENSS_INSA_ILi32EEESB_EEEEESI_SJ_SI_SJ_NS1E_6fusion15FusionCallbacksIS1I_NS1N_17LinearCombinationISI_fSI_fLNS_15FloatRoundStyleE2EEESH_S1M_JEEENS4_5SM1004TMEM4LOAD26SM100_TMEM_LOAD_32dp32b32xES1C_NS11_INS12_ILi2ELi4ELi3EEES15_NSS_INS5_IJS16_S1K_EEENS5_IJS1K_SB_EEEEEEENS4_39AutoVectorizingCopyWithAssumedAlignmentILi128EEENS4_14SM90_TMA_STOREES21_S23_S23_EEEvvEEEEvNT_6ParamsE:
	.zero		2944


//--------------------- SYMBOLS --------------------------

	.type		.nv.reservedSmem.offset0,@object
	.size		.nv.reservedSmem.offset0,0x4
	.type		.nv.reservedSmem.cap,@object
	.size		.nv.reservedSmem.cap,0x4
	.type		__assertfail,@function
